	.target	sm_90a

	.elftype	@"ET_EXEC"


//--------------------- .note.nv.tkinfo           --------------------------
	.section	.note.nv.tkinfo,"",@"SHT_NOTE"
	.sectionflags	@"SHF_NOTE_NV_TKINFO"
	.tkinfo
        /*0018*/ 	.word	0x00000002
        /*0030*/ 	.string	""
        /*0030*/ 	.string	"ptxas"
        /*0030*/ 	.string	"Cuda compilation tools, release 13.0, V13.0.88"
        /*0030*/ 	.string	"Build cuda_13.0.r13.0/compiler.36424714_0"
        /*0030*/ 	.string	"-v  -suppress-debug-info  -lineinfo  -arch sm_90a "



//--------------------- .note.nv.cuinfo           --------------------------
	.section	.note.nv.cuinfo,"",@"SHT_NOTE"
	.sectionflags	@"SHF_NOTE_NV_CUINFO"
        /*0018*/ 	.short	0x0002
        /*001a*/ 	.short	0x005a
        /*001c*/ 	.short	0x0082
	.zero		2


//--------------------- .nv.info                  --------------------------
	.section	.nv.info,"",@"SHT_CUDA_INFO"
	.align	4


	//----- nvinfo : EIATTR_REGCOUNT
	.align		4
        /*0000*/ 	.byte	0x04, 0x2f
        /*0002*/ 	.short	(.L_1 - .L_0)
	.align		4
.L_0:
        /*0004*/ 	.word	index@(matmul_kernel)
        /*0008*/ 	.word	0x000000ff


	//----- nvinfo : EIATTR_FRAME_SIZE
	.align		4
.L_1:
        /*000c*/ 	.byte	0x04, 0x11
        /*000e*/ 	.short	(.L_3 - .L_2)
	.align		4
.L_2:
        /*0010*/ 	.word	index@(matmul_kernel)
        /*0014*/ 	.word	0x00000028


	//----- nvinfo : EIATTR_MIN_STACK_SIZE
	.align		4
.L_3:
        /*0018*/ 	.byte	0x04, 0x12
        /*001a*/ 	.short	(.L_5 - .L_4)
	.align		4
.L_4:
        /*001c*/ 	.word	index@(matmul_kernel)
        /*0020*/ 	.word	0x00000028
.L_5:


//--------------------- .nv.compat                --------------------------
	.section	.nv.compat,"",@"SHT_CUDA_COMPAT_INFO"
	.align	4
        /*0000*/ 	.byte	0x02, 0x09, 0x01, 0x00, 0x02, 0x02, 0x02, 0x00, 0x02, 0x05, 0x05, 0x00, 0x03, 0x07, 0x01, 0x01
        /*0010*/ 	.byte	0x02, 0x03, 0x00, 0x00, 0x02, 0x06, 0x01, 0x00, 0x04, 0x0b, 0x08, 0x00, 0x00, 0x00, 0x00, 0x00
        /*0020*/ 	.byte	0x00, 0x00, 0x00, 0x00


//--------------------- .nv.info.matmul_kernel    --------------------------
	.section	.nv.info.matmul_kernel,"",@"SHT_CUDA_INFO"
	.sectionflags	@""
	.align	4


	//----- nvinfo : EIATTR_CUDA_API_VERSION
	.align		4
        /*0000*/ 	.byte	0x04, 0x37
        /*0002*/ 	.short	(.L_7 - .L_6)
.L_6:
        /*0004*/ 	.word	0x00000082


	//----- nvinfo : EIATTR_KPARAM_INFO
	.align		4
.L_7:
        /*0008*/ 	.byte	0x04, 0x17
        /*000a*/ 	.short	(.L_9 - .L_8)
.L_8:
        /*000c*/ 	.word	0x00000000
        /*0010*/ 	.short	0x000d
        /*0012*/ 	.short	0x0048
        /*0014*/ 	.byte	0x00, 0xf4, 0x21, 0x00


	//----- nvinfo : EIATTR_KPARAM_INFO
	.align		4
.L_9:
        /*0018*/ 	.byte	0x04, 0x17
        /*001a*/ 	.short	(.L_11 - .L_10)
.L_10:
        /*001c*/ 	.word	0x00000000
        /*0020*/ 	.short	0x000c
        /*0022*/ 	.short	0x0040
        /*0024*/ 	.byte	0x00, 0xf4, 0x21, 0x00


	//----- nvinfo : EIATTR_KPARAM_INFO
	.align		4
.L_11:
        /*0028*/ 	.byte	0x04, 0x17
        /*002a*/ 	.short	(.L_13 - .L_12)
.L_12:
        /*002c*/ 	.word	0x00000000
        /*0030*/ 	.short	0x000b
        /*0032*/ 	.short	0x0038
        /*0034*/ 	.byte	0x00, 0xf0, 0x11, 0x00


	//----- nvinfo : EIATTR_KPARAM_INFO
	.align		4
.L_13:
        /*0038*/ 	.byte	0x04, 0x17
        /*003a*/ 	.short	(.L_15 - .L_14)
.L_14:
        /*003c*/ 	.word	0x00000000
        /*0040*/ 	.short	0x000a
        /*0042*/ 	.short	0x0034
        /*0044*/ 	.byte	0x00, 0xf0, 0x11, 0x00


	//----- nvinfo : EIATTR_KPARAM_INFO
	.align		4
.L_15:
        /*0048*/ 	.byte	0x04, 0x17
        /*004a*/ 	.short	(.L_17 - .L_16)
.L_16:
        /*004c*/ 	.word	0x00000000
        /*0050*/ 	.short	0x0009
        /*0052*/ 	.short	0x0030
        /*0054*/ 	.byte	0x00, 0xf0, 0x11, 0x00


	//----- nvinfo : EIATTR_KPARAM_INFO
	.align		4
.L_17:
        /*0058*/ 	.byte	0x04, 0x17
        /*005a*/ 	.short	(.L_19 - .L_18)
.L_18:
        /*005c*/ 	.word	0x00000000
        /*0060*/ 	.short	0x0008
        /*0062*/ 	.short	0x002c
        /*0064*/ 	.byte	0x00, 0xf0, 0x11, 0x00


	//----- nvinfo : EIATTR_KPARAM_INFO
	.align		4
.L_19:
        /*0068*/ 	.byte	0x04, 0x17
        /*006a*/ 	.short	(.L_21 - .L_20)
.L_20:
        /*006c*/ 	.word	0x00000000
        /*0070*/ 	.short	0x0007
        /*0072*/ 	.short	0x0028
        /*0074*/ 	.byte	0x00, 0xf0, 0x11, 0x00


	//----- nvinfo : EIATTR_KPARAM_INFO
	.align		4
.L_21:
        /*0078*/ 	.byte	0x04, 0x17
        /*007a*/ 	.short	(.L_23 - .L_22)
.L_22:
        /*007c*/ 	.word	0x00000000
        /*0080*/ 	.short	0x0006
        /*0082*/ 	.short	0x0024
        /*0084*/ 	.byte	0x00, 0xf0, 0x11, 0x00


	//----- nvinfo : EIATTR_KPARAM_INFO
	.align		4
.L_23:
        /*0088*/ 	.byte	0x04, 0x17
        /*008a*/ 	.short	(.L_25 - .L_24)
.L_24:
        /*008c*/ 	.word	0x00000000
        /*0090*/ 	.short	0x0005
        /*0092*/ 	.short	0x0020
        /*0094*/ 	.byte	0x00, 0xf0, 0x11, 0x00


	//----- nvinfo : EIATTR_KPARAM_INFO
	.align		4
.L_25:
        /*0098*/ 	.byte	0x04, 0x17
        /*009a*/ 	.short	(.L_27 - .L_26)
.L_26:
        /*009c*/ 	.word	0x00000000
        /*00a0*/ 	.short	0x0004
        /*00a2*/ 	.short	0x001c
        /*00a4*/ 	.byte	0x00, 0xf0, 0x11, 0x00


	//----- nvinfo : EIATTR_KPARAM_INFO
	.align		4
.L_27:
        /*00a8*/ 	.byte	0x04, 0x17
        /*00aa*/ 	.short	(.L_29 - .L_28)
.L_28:
        /*00ac*/ 	.word	0x00000000
        /*00b0*/ 	.short	0x0003
        /*00b2*/ 	.short	0x0018
        /*00b4*/ 	.byte	0x00, 0xf0, 0x11, 0x00


	//----- nvinfo : EIATTR_KPARAM_INFO
	.align		4
.L_29:
        /*00b8*/ 	.byte	0x04, 0x17
        /*00ba*/ 	.short	(.L_31 - .L_30)
.L_30:
        /*00bc*/ 	.word	0x00000000
        /*00c0*/ 	.short	0x0002
        /*00c2*/ 	.short	0x0010
        /*00c4*/ 	.byte	0x00, 0xf4, 0x21, 0x00


	//----- nvinfo : EIATTR_KPARAM_INFO
	.align		4
.L_31:
        /*00c8*/ 	.byte	0x04, 0x17
        /*00ca*/ 	.short	(.L_33 - .L_32)
.L_32:
        /*00cc*/ 	.word	0x00000000
        /*00d0*/ 	.short	0x0001
        /*00d2*/ 	.short	0x0008
        /*00d4*/ 	.byte	0x00, 0xf4, 0x21, 0x00


	//----- nvinfo : EIATTR_KPARAM_INFO
	.align		4
.L_33:
        /*00d8*/ 	.byte	0x04, 0x17
        /*00da*/ 	.short	(.L_35 - .L_34)
.L_34:
        /*00dc*/ 	.word	0x00000000
        /*00e0*/ 	.short	0x0000
        /*00e2*/ 	.short	0x0000
        /*00e4*/ 	.byte	0x00, 0xf4, 0x21, 0x00


	//----- nvinfo : EIATTR_SPARSE_MMA_MASK
	.align		4
.L_35:
        /*00e8*/ 	.byte	0x03, 0x50
        /*00ea*/ 	.short	0x0000


	//----- nvinfo : EIATTR_MAXREG_COUNT
	.align		4
        /*00ec*/ 	.byte	0x03, 0x1b
        /*00ee*/ 	.short	0x00ff


	//----- nvinfo : EIATTR_NUM_BARRIERS
	.align		4
        /*00f0*/ 	.byte	0x02, 0x4c
        /*00f2*/ 	.byte	0x01
	.zero		1


	//----- nvinfo : EIATTR_ANNOTATIONS
	.align		4
        /*00f4*/ 	.byte	0x04, 0x55
        /*00f6*/ 	.short	(.L_37 - .L_36)


	//   ....[0]....
.L_36:
        /*00f8*/ 	.word	0x00000001
        /*00fc*/ 	.byte	0x90, 0x05, 0x00, 0x00, 0x01, 0x00, 0x00, 0x00, 0xa0, 0x05, 0x00, 0x00, 0x01, 0x00, 0x00, 0x00
        /* <DEDUP_REMOVED lines=8> */
        /*018c*/ 	.byte	0x70, 0x77, 0x00, 0x00


	//----- nvinfo : EIATTR_MERCURY_ISA_VERSION
	.align		4
.L_37:
        /*0190*/ 	.byte	0x03, 0x5f
        /*0192*/ 	.short	0x0101


	//----- nvinfo : EIATTR_EXIT_INSTR_OFFSETS
	.align		4
        /*0194*/ 	.byte	0x04, 0x1c
        /*0196*/ 	.short	(.L_39 - .L_38)


	//   ....[0]....
.L_38:
        /*0198*/ 	.word	0x00008330


	//   ....[1]....
        /*019c*/ 	.word	0x00008350


	//----- nvinfo : EIATTR_REQNTID
	.align		4
.L_39:
        /*01a0*/ 	.byte	0x04, 0x10
        /*01a2*/ 	.short	(.L_41 - .L_40)
.L_40:
        /*01a4*/ 	.word	0x00000080
        /*01a8*/ 	.word	0x00000001
        /*01ac*/ 	.word	0x00000001


	//----- nvinfo : EIATTR_CBANK_PARAM_SIZE
	.align		4
.L_41:
        /*01b0*/ 	.byte	0x03, 0x19
        /*01b2*/ 	.short	0x0050


	//----- nvinfo : EIATTR_PARAM_CBANK
	.align		4
        /*01b4*/ 	.byte	0x04, 0x0a
        /*01b6*/ 	.short	(.L_43 - .L_42)
	.align		4
.L_42:
        /*01b8*/ 	.word	index@(.nv.constant0.matmul_kernel)
        /*01bc*/ 	.short	0x0210
        /*01be*/ 	.short	0x0050


	//----- nvinfo : EIATTR_SW_WAR
	.align		4
.L_43:
        /*01c0*/ 	.byte	0x04, 0x36
        /*01c2*/ 	.short	(.L_45 - .L_44)
.L_44:
        /*01c4*/ 	.word	0x00000008
.L_45:


//--------------------- .nv.callgraph             --------------------------
	.section	.nv.callgraph,"",@"SHT_CUDA_CALLGRAPH"
	.align	4
	.sectionentsize	8
	.align		4
        /*0000*/ 	.word	0x00000000
	.align		4
        /*0004*/ 	.word	0xffffffff
	.align		4
        /*0008*/ 	.word	0x00000000
	.align		4
        /*000c*/ 	.word	0xfffffffe
	.align		4
        /*0010*/ 	.word	0x00000000
	.align		4
        /*0014*/ 	.word	0xfffffffd
	.align		4
        /*0018*/ 	.word	0x00000000
	.align		4
        /*001c*/ 	.word	0xfffffffc


//--------------------- .text.matmul_kernel       --------------------------
	.section	.text.matmul_kernel,"ax",@progbits
	.align	128
        .global         matmul_kernel
        .type           matmul_kernel,@function
        .size           matmul_kernel,(.L_x_4 - matmul_kernel)
        .other          matmul_kernel,@"STO_CUDA_ENTRY STV_DEFAULT"
matmul_kernel:
.text.matmul_kernel:
[----:B------:R-:W0:Y:S08]  /*0000*/  LDC R1, c[0x0][0x28] ;  /* 0x00000a00ff017b82 */ /* 0x000e300000000800 */
[----:B------:R-:W1:Y:S01]  /*0010*/  LDC.64 R46, c[0x0][0x228] ;  /* 0x00008a00ff2e7b82 */ /* 0x000e620000000a00 */
[----:B------:R-:W2:Y:S01]  /*0020*/  S2R R5, SR_CTAID.X ;  /* 0x0000000000057919 */ /* 0x000ea20000002500 */
[----:B0-----:R-:W-:Y:S01]  /*0030*/  VIADD R1, R1, 0xffffffd8 ;  /* 0xffffffd801017836 */ /* 0x001fe20000000000 */
[----:B------:R-:W-:Y:S01]  /*0040*/  ULDC.64 UR8, c[0x0][0x208] ;  /* 0x0000820000087ab9 */ /* 0x000fe20000000a00 */
[----:B------:R-:W-:Y:S01]  /*0050*/  ULDC UR7, c[0x0][0x230] ;  /* 0x00008c0000077ab9 */ /* 0x000fe20000000800 */
[----:B------:R-:W0:Y:S03]  /*0060*/  S2R R59, SR_TID.X ;  /* 0x00000000003b7919 */ /* 0x000e260000002100 */
[----:B------:R-:W3:Y:S01]  /*0070*/  LDC R60, c[0x0][0x230] ;  /* 0x00008c00ff3c7b82 */ /* 0x000ee20000000800 */
[----:B-1----:R-:W-:-:S05]  /*0080*/  VIADD R0, R47, 0x7f ;  /* 0x0000007f2f007836 */ /* 0x002fca0000000000 */
[----:B------:R-:W-:Y:S01]  /*0090*/  SHF.R.S32.HI R3, RZ, 0x1f, R0 ;  /* 0x0000001fff037819 */ /* 0x000fe20000011400 */
[----:B---3--:R-:W-:-:S03]  /*00a0*/  VIADD R60, R60, 0x3f ;  /* 0x0000003f3c3c7836 */ /* 0x008fc60000000000 */
[----:B------:R-:W-:Y:S02]  /*00b0*/  LEA.HI R3, R3, R0, RZ, 0x7 ;  /* 0x0000000003037211 */ /* 0x000fe400078f38ff */
[----:B--2---:R-:W-:Y:S02]  /*00c0*/  IABS R8, R5 ;  /* 0x0000000500087213 */ /* 0x004fe40000000000 */
[----:B------:R-:W-:Y:S02]  /*00d0*/  SHF.R.S32.HI R3, RZ, 0x7, R3 ;  /* 0x00000007ff037819 */ /* 0x000fe40000011403 */
[----:B0-----:R-:W-:Y:S02]  /*00e0*/  SHF.R.U32.HI R55, RZ, 0x4, R59 ;  /* 0x00000004ff377819 */ /* 0x001fe4000001163b */
[----:B------:R-:W-:Y:S01]  /*00f0*/  LEA.HI R58, R59, 0x38, RZ, 0x1c ;  /* 0x000000383b3a7811 */ /* 0x000fe200078fe0ff */
[----:B------:R-:W-:Y:S01]  /*0100*/  IMAD.SHL.U32 R4, R3, 0x8, RZ ;  /* 0x0000000803047824 */ /* 0x000fe200078e00ff */
[----:B------:R-:W-:-:S04]  /*0110*/  SGXT.U32 R55, R55, 0x3 ;  /* 0x000000033737781a */ /* 0x000fc80000000000 */
[-C--:B------:R-:W-:Y:S02]  /*0120*/  IABS R7, R4.reuse ;  /* 0x0000000400077213 */ /* 0x080fe40000000000 */
[----:B------:R-:W-:Y:S02]  /*0130*/  IABS R10, R4 ;  /* 0x00000004000a7213 */ /* 0x000fe40000000000 */
[----:B------:R-:W0:Y:S01]  /*0140*/  I2F.RP R0, R7 ;  /* 0x0000000700007306 */ /* 0x000e220000209400 */
[C---:B------:R-:W-:Y:S02]  /*0150*/  LOP3.LUT R52, R55.reuse, 0x10, RZ, 0xfc, !PT ;  /* 0x0000001037347812 */ /* 0x040fe400078efcff */
[C---:B------:R-:W-:Y:S02]  /*0160*/  LOP3.LUT R53, R55.reuse, 0x18, RZ, 0xfc, !PT ;  /* 0x0000001837357812 */ /* 0x040fe400078efcff */
[C---:B------:R-:W-:Y:S02]  /*0170*/  LOP3.LUT R54, R55.reuse, 0x20, RZ, 0xfc, !PT ;  /* 0x0000002037367812 */ /* 0x040fe400078efcff */
[----:B------:R-:W-:-:S02]  /*0180*/  LOP3.LUT R56, R55, 0x28, RZ, 0xfc, !PT ;  /* 0x0000002837387812 */ /* 0x000fc400078efcff */
[----:B------:R-:W-:Y:S01]  /*0190*/  LOP3.LUT R57, R55, 0x30, RZ, 0xfc, !PT ;  /* 0x0000003037397812 */ /* 0x000fe200078efcff */
[----:B0-----:R-:W0:Y:S02]  /*01a0*/  MUFU.RCP R0, R0 ;  /* 0x0000000000007308 */ /* 0x001e240000001000 */
[----:B0-----:R-:W-:Y:S02]  /*01b0*/  VIADD R2, R0, 0xffffffe ;  /* 0x0ffffffe00027836 */ /* 0x001fe40000000000 */
[----:B------:R-:W-:-:S04]  /*01c0*/  IMAD.MOV R0, RZ, RZ, -R10 ;  /* 0x000000ffff007224 */ /* 0x000fc800078e0a0a */
[----:B------:R0:W1:Y:S02]  /*01d0*/  F2I.FTZ.U32.TRUNC.NTZ R3, R2 ;  /* 0x0000000200037305 */ /* 0x000064000021f000 */
[----:B0-----:R-:W-:Y:S02]  /*01e0*/  IMAD.MOV.U32 R2, RZ, RZ, RZ ;  /* 0x000000ffff027224 */ /* 0x001fe400078e00ff */
[----:B-1----:R-:W-:-:S04]  /*01f0*/  IMAD.MOV R6, RZ, RZ, -R3 ;  /* 0x000000ffff067224 */ /* 0x002fc800078e0a03 */
[----:B------:R-:W-:Y:S02]  /*0200*/  IMAD R9, R6, R7, RZ ;  /* 0x0000000706097224 */ /* 0x000fe400078e02ff */
[----:B------:R-:W-:Y:S02]  /*0210*/  IMAD.MOV.U32 R6, RZ, RZ, R8 ;  /* 0x000000ffff067224 */ /* 0x000fe400078e0008 */
[----:B------:R-:W-:-:S06]  /*0220*/  IMAD.HI.U32 R3, R3, R9, R2 ;  /* 0x0000000903037227 */ /* 0x000fcc00078e0002 */
[----:B------:R-:W-:-:S04]  /*0230*/  IMAD.HI.U32 R3, R3, R6, RZ ;  /* 0x0000000603037227 */ /* 0x000fc800078e00ff */
[----:B------:R-:W-:-:S05]  /*0240*/  IMAD R0, R3, R0, R6 ;  /* 0x0000000003007224 */ /* 0x000fca00078e0206 */
[----:B------:R-:W-:-:S13]  /*0250*/  ISETP.GT.U32.AND P1, PT, R7, R0, PT ;  /* 0x000000000700720c */ /* 0x000fda0003f24070 */
[----:B------:R-:W-:Y:S02]  /*0260*/  @!P1 IMAD.IADD R0, R0, 0x1, -R7 ;  /* 0x0000000100009824 */ /* 0x000fe400078e0a07 */
[----:B------:R-:W-:Y:S01]  /*0270*/  @!P1 VIADD R3, R3, 0x1 ;  /* 0x0000000103039836 */ /* 0x000fe20000000000 */
[----:B------:R-:W-:Y:S02]  /*0280*/  ISETP.NE.AND P1, PT, R4, RZ, PT ;  /* 0x000000ff0400720c */ /* 0x000fe40003f25270 */
[----:B------:R-:W-:Y:S02]  /*0290*/  ISETP.GE.U32.AND P0, PT, R0, R7, PT ;  /* 0x000000070000720c */ /* 0x000fe40003f06070 */
[----:B------:R-:W-:-:S04]  /*02a0*/  LOP3.LUT R0, R5, R4, RZ, 0x3c, !PT ;  /* 0x0000000405007212 */ /* 0x000fc800078e3cff */
[----:B------:R-:W-:Y:S01]  /*02b0*/  ISETP.GE.AND P2, PT, R0, RZ, PT ;  /* 0x000000ff0000720c */ /* 0x000fe20003f46270 */
[----:B------:R-:W-:-:S06]  /*02c0*/  VIADD R0, R46, 0xf ;  /* 0x0000000f2e007836 */ /* 0x000fcc0000000000 */
[----:B------:R-:W-:-:S04]  /*02d0*/  @P0 VIADD R3, R3, 0x1 ;  /* 0x0000000103030836 */ /* 0x000fc80000000000 */
[----:B------:R-:W-:Y:S01]  /*02e0*/  IMAD.MOV.U32 R2, RZ, RZ, R3 ;  /* 0x000000ffff027224 */ /* 0x000fe200078e0003 */
[----:B------:R-:W-:-:S03]  /*02f0*/  SHF.R.S32.HI R3, RZ, 0x1f, R0 ;  /* 0x0000001fff037819 */ /* 0x000fc60000011400 */
[----:B------:R-:W-:Y:S01]  /*0300*/  @!P2 IMAD.MOV R2, RZ, RZ, -R2 ;  /* 0x000000ffff02a224 */ /* 0x000fe200078e0a02 */
[----:B------:R-:W-:Y:S02]  /*0310*/  @!P1 LOP3.LUT R2, RZ, R4, RZ, 0x33, !PT ;  /* 0x00000004ff029212 */ /* 0x000fe400078e33ff */
[----:B------:R-:W-:-:S03]  /*0320*/  LEA.HI R3, R3, R0, RZ, 0x4 ;  /* 0x0000000003037211 */ /* 0x000fc600078f20ff */
[----:B------:R-:W-:Y:S02]  /*0330*/  IMAD.SHL.U32 R6, R2, 0x8, RZ ;  /* 0x0000000802067824 */ /* 0x000fe400078e00ff */
[----:B------:R-:W-:-:S03]  /*0340*/  IMAD.MOV R2, RZ, RZ, -R2 ;  /* 0x000000ffff027224 */ /* 0x000fc600078e0a02 */
[----:B------:R-:W-:Y:S01]  /*0350*/  LEA.HI.SX32 R3, R3, -R6, 0x1c ;  /* 0x8000000603037211 */ /* 0x000fe200078fe2ff */
[----:B------:R-:W-:-:S03]  /*0360*/  IMAD R4, R4, R2, R5 ;  /* 0x0000000204047224 */ /* 0x000fc600078e0205 */
[----:B------:R-:W-:Y:S02]  /*0370*/  VIMNMX R11, R3, 0x8, PT ;  /* 0x00000008030b7848 */ /* 0x000fe40003fe0100 */
[----:B------:R-:W-:Y:S02]  /*0380*/  IABS R9, R4 ;  /* 0x0000000400097213 */ /* 0x000fe40000000000 */
[----:B------:R-:W-:-:S04]  /*0390*/  IABS R7, R11 ;  /* 0x0000000b00077213 */ /* 0x000fc80000000000 */
[----:B------:R-:W0:Y:S08]  /*03a0*/  I2F.RP R0, R7 ;  /* 0x0000000700007306 */ /* 0x000e300000209400 */
[----:B0-----:R-:W0:Y:S02]  /*03b0*/  MUFU.RCP R0, R0 ;  /* 0x0000000000007308 */ /* 0x001e240000001000 */
[----:B0-----:R-:W-:-:S06]  /*03c0*/  VIADD R3, R0, 0xffffffe ;  /* 0x0ffffffe00037836 */ /* 0x001fcc0000000000 */
[----:B------:R-:W0:Y:S02]  /*03d0*/  F2I.FTZ.U32.TRUNC.NTZ R3, R3 ;  /* 0x0000000300037305 */ /* 0x000e24000021f000 */
[----:B0-----:R-:W-:-:S04]  /*03e0*/  IMAD.MOV R8, RZ, RZ, -R3 ;  /* 0x000000ffff087224 */ /* 0x001fc800078e0a03 */
[----:B------:R-:W-:Y:S01]  /*03f0*/  IMAD.MOV.U32 R2, RZ, RZ, R8 ;  /* 0x000000ffff027224 */ /* 0x000fe200078e0008 */
[----:B------:R-:W-:-:S03]  /*0400*/  IABS R8, R11 ;  /* 0x0000000b00087213 */ /* 0x000fc60000000000 */
[----:B------:R-:W-:Y:S02]  /*0410*/  IMAD R5, R2, R7, RZ ;  /* 0x0000000702057224 */ /* 0x000fe400078e02ff */
[----:B------:R-:W-:Y:S02]  /*0420*/  IMAD.MOV.U32 R2, RZ, RZ, RZ ;  /* 0x000000ffff027224 */ /* 0x000fe400078e00ff */
[----:B------:R-:W-:Y:S02]  /*0430*/  IMAD.MOV R0, RZ, RZ, -R8 ;  /* 0x000000ffff007224 */ /* 0x000fe400078e0a08 */
[----:B------:R-:W-:Y:S01]  /*0440*/  IMAD.HI.U32 R2, R3, R5, R2 ;  /* 0x0000000503027227 */ /* 0x000fe200078e0002 */
[----:B------:R-:W-:-:S05]  /*0450*/  LOP3.LUT R3, R59, 0xf, RZ, 0xc0, !PT ;  /* 0x0000000f3b037812 */ /* 0x000fca00078ec0ff */
        /* <DEDUP_REMOVED lines=8> */
[----:B------:R-:W-:-:S07]  /*04e0*/  ISETP.GE.AND P2, PT, R0, RZ, PT ;  /* 0x000000ff0000720c */ /* 0x000fce0003f46270 */
[----:B------:R-:W-:Y:S01]  /*04f0*/  @P0 VIADD R2, R2, 0x1 ;  /* 0x0000000102020836 */ /* 0x000fe20000000000 */
[----:B------:R-:W-:-:S05]  /*0500*/  ISETP.GT.AND P0, PT, R60, 0x3f, PT ;  /* 0x0000003f3c00780c */ /* 0x000fca0003f04270 */
[----:B------:R-:W-:Y:S01]  /*0510*/  @!P2 IMAD.MOV R2, RZ, RZ, -R2 ;  /* 0x000000ffff02a224 */ /* 0x000fe200078e0a02 */
[----:B------:R-:W-:-:S05]  /*0520*/  @!P1 LOP3.LUT R2, RZ, R11, RZ, 0x33, !PT ;  /* 0x0000000bff029212 */ /* 0x000fca00078e33ff */
[----:B------:R-:W-:Y:S02]  /*0530*/  IMAD.MOV R0, RZ, RZ, -R2 ;  /* 0x000000ffff007224 */ /* 0x000fe400078e0a02 */
[----:B------:R-:W-:Y:S02]  /*0540*/  IMAD.SHL.U32 R67, R2, 0x80, RZ ;  /* 0x0000008002437824 */ /* 0x000fe400078e00ff */
[----:B------:R-:W-:-:S04]  /*0550*/  IMAD R0, R11, R0, R4 ;  /* 0x000000000b007224 */ /* 0x000fc800078e0204 */
[----:B------:R-:W-:-:S04]  /*0560*/  IMAD.IADD R0, R6, 0x1, R0 ;  /* 0x0000000106007824 */ /* 0x000fc800078e0200 */
[----:B------:R-:W-:Y:S01]  /*0570*/  IMAD R16, R0, 0x10, R3 ;  /* 0x0000001000107824 */ /* 0x000fe200078e0203 */
[----:B------:R-:W-:-:S04]  /*0580*/  LOP3.LUT R0, R55, 0x8, RZ, 0xfc, !PT ;  /* 0x0000000837007812 */ /* 0x000fc800078efcff */
[----:B------:R0:W-:Y:S04]  /*0590*/  STL [R1+0x1c], R16 ;  /* 0x00001c1001007387 */ /* 0x0001e80000100800 */
[----:B------:R0:W-:Y:S01]  /*05a0*/  STL [R1+0x18], R67 ;  /* 0x0000184301007387 */ /* 0x0001e20000100800 */
[----:B------:R-:W-:Y:S05]  /*05b0*/  @P0 BRA `(.L_x_0) ;  /* 0x00000000002c0947 */ /* 0x000fea0003800000 */
[----:B------:R-:W-:Y:S01]  /*05c0*/  IMAD.SHL.U32 R0, R59, 0x40, RZ ;  /* 0x000000403b007824 */ /* 0x000fe200078e00ff */
[----:B------:R-:W-:Y:S02]  /*05d0*/  CS2R R84, SRZ ;  /* 0x0000000000547805 */ /* 0x000fe4000001ff00 */
[----:B------:R-:W-:Y:S02]  /*05e0*/  CS2R R86, SRZ ;  /* 0x0000000000567805 */ /* 0x000fe4000001ff00 */
[----:B------:R-:W-:Y:S02]  /*05f0*/  CS2R R72, SRZ ;  /* 0x0000000000487805 */ /* 0x000fe4000001ff00 */
[----:B------:R-:W-:Y:S01]  /*0600*/  CS2R R74, SRZ ;  /* 0x00000000004a7805 */ /* 0x000fe2000001ff00 */
[----:B------:R1:W-:Y:S01]  /*0610*/  STL [R1+0x20], R0 ;  /* 0x0000200001007387 */ /* 0x0003e20000100800 */
[----:B------:R-:W-:Y:S02]  /*0620*/  CS2R R68, SRZ ;  /* 0x0000000000447805 */ /* 0x000fe4000001ff00 */
[----:B------:R-:W-:-:S02]  /*0630*/  CS2R R70, SRZ ;  /* 0x0000000000467805 */ /* 0x000fc4000001ff00 */
[----:B------:R-:W-:Y:S02]  /*0640*/  CS2R R80, SRZ ;  /* 0x0000000000507805 */ /* 0x000fe4000001ff00 */
[----:B------:R-:W-:Y:S01]  /*0650*/  CS2R R82, SRZ ;  /* 0x0000000000527805 */ /* 0x000fe2000001ff00 */
[----:B------:R-:W-:Y:S06]  /*0660*/  BRA `(.L_x_1) ;  /* 0x0000007000207947 */ /* 0x000fec0003800000 */
.L_x_0:
[----:B------:R-:W-:Y:S01]  /*0670*/  IABS R11, R46 ;  /* 0x0000002e000b7213 */ /* 0x000fe20000000000 */
[----:B------:R-:W-:Y:S01]  /*0680*/  ULDC UR4, c[0x0][0x240] ;  /* 0x0000900000047ab9 */ /* 0x000fe20000000800 */
[----:B------:R-:W-:Y:S01]  /*0690*/  IABS R3, R47 ;  /* 0x0000002f00037213 */ /* 0x000fe20000000000 */
[----:B------:R-:W-:Y:S01]  /*06a0*/  ULDC UR5, c[0x0][0x234] ;  /* 0x00008d0000057ab9 */ /* 0x000fe20000000800 */
[----:B------:R-:W1:Y:S01]  /*06b0*/  I2F.RP R7, R11 ;  /* 0x0000000b00077306 */ /* 0x000e620000209400 */
[----:B------:R-:W-:Y:S01]  /*06c0*/  IABS R10, R16 ;  /* 0x00000010000a7213 */ /* 0x000fe20000000000 */
[----:B------:R-:W-:Y:S01]  /*06d0*/  ULDC.64 UR12, c[0x0][0x218] ;  /* 0x00008600000c7ab9 */ /* 0x000fe20000000a00 */
[----:B------:R-:W-:Y:S01]  /*06e0*/  ISETP.GE.AND P1, PT, R16, RZ, PT ;  /* 0x000000ff1000720c */ /* 0x000fe20003f26270 */
[----:B------:R-:W-:Y:S01]  /*06f0*/  ULDC.64 UR10, c[0x0][0x210] ;  /* 0x00008400000a7ab9 */ /* 0x000fe20000000a00 */
[----:B------:R-:W-:-:S03]  /*0700*/  LOP3.LUT R148, R59, 0x3f, RZ, 0xc0, !PT ;  /* 0x0000003f3b947812 */ /* 0x000fc600078ec0ff */
[----:B------:R-:W2:Y:S08]  /*0710*/  I2F.RP R2, R3 ;  /* 0x0000000300027306 */ /* 0x000eb00000209400 */
[----:B-1----:R-:W1:Y:S08]  /*0720*/  MUFU.RCP R7, R7 ;  /* 0x0000000700077308 */ /* 0x002e700000001000 */
[----:B--2---:R-:W2:Y:S01]  /*0730*/  MUFU.RCP R2, R2 ;  /* 0x0000000200027308 */ /* 0x004ea20000001000 */
[----:B-1----:R-:W-:-:S07]  /*0740*/  VIADD R4, R7, 0xffffffe ;  /* 0x0ffffffe07047836 */ /* 0x002fce0000000000 */
[----:B------:R1:W3:Y:S01]  /*0750*/  F2I.FTZ.U32.TRUNC.NTZ R5, R4 ;  /* 0x0000000400057305 */ /* 0x0002e2000021f000 */
[----:B--2---:R-:W-:-:S07]  /*0760*/  VIADD R6, R2, 0xffffffe ;  /* 0x0ffffffe02067836 */ /* 0x004fce0000000000 */
[----:B------:R2:W4:Y:S01]  /*0770*/  F2I.FTZ.U32.TRUNC.NTZ R7, R6 ;  /* 0x0000000600077305 */ /* 0x000522000021f000 */
[----:B-1----:R-:W-:Y:S02]  /*0780*/  IMAD.MOV.U32 R4, RZ, RZ, RZ ;  /* 0x000000ffff047224 */ /* 0x002fe400078e00ff */
[----:B---3--:R-:W-:Y:S02]  /*0790*/  IMAD.MOV R8, RZ, RZ, -R5 ;  /* 0x000000ffff087224 */ /* 0x008fe400078e0a05 */
[----:B--2---:R-:W-:Y:S02]  /*07a0*/  IMAD.MOV.U32 R6, RZ, RZ, RZ ;  /* 0x000000ffff067224 */ /* 0x004fe400078e00ff */
[----:B------:R-:W-:-:S04]  /*07b0*/  IMAD R9, R8, R11, RZ ;  /* 0x0000000b08097224 */ /* 0x000fc800078e02ff */
[----:B------:R-:W-:Y:S01]  /*07c0*/  IMAD.HI.U32 R5, R5, R9, R4 ;  /* 0x0000000905057227 */ /* 0x000fe200078e0004 */
[----:B------:R-:W-:-:S03]  /*07d0*/  SHF.R.U32.HI R4, RZ, 0x6, R59 ;  /* 0x00000006ff047819 */ /* 0x000fc6000001163b */
[----:B----4-:R-:W-:Y:S01]  /*07e0*/  IMAD.MOV R2, RZ, RZ, -R7 ;  /* 0x000000ffff027224 */ /* 0x010fe200078e0a07 */
[----:B------:R-:W-:Y:S01]  /*07f0*/  SGXT.U32 R4, R4, 0x1 ;  /* 0x000000010404781a */ /* 0x000fe20000000000 */
[----:B------:R-:W-:-:S03]  /*0800*/  IMAD.HI.U32 R5, R5, R10, RZ ;  /* 0x0000000a05057227 */ /* 0x000fc600078e00ff */
[----:B------:R-:W-:Y:S01]  /*0810*/  LOP3.LUT R4, R67, R4, RZ, 0xfc, !PT ;  /* 0x0000000443047212 */ /* 0x000fe200078efcff */
[----:B------:R-:W-:-:S03]  /*0820*/  IMAD.MOV R5, RZ, RZ, -R5 ;  /* 0x000000ffff057224 */ /* 0x000fc600078e0a05 */
[C---:B------:R-:W-:Y:S01]  /*0830*/  LOP3.LUT R9, R4.reuse, 0x7c, RZ, 0xfc, !PT ;  /* 0x0000007c04097812 */ /* 0x040fe200078efcff */
[----:B------:R-:W-:Y:S01]  /*0840*/  IMAD R10, R11, R5, R10 ;  /* 0x000000050b0a7224 */ /* 0x000fe200078e020a */
[----:B------:R-:W-:Y:S01]  /*0850*/  LOP3.LUT R13, R4, 0x7a, RZ, 0xfc, !PT ;  /* 0x0000007a040d7812 */ /* 0x000fe200078efcff */
[----:B------:R-:W-:Y:S01]  /*0860*/  IMAD R5, R2, R3, RZ ;  /* 0x0000000302057224 */ /* 0x000fe200078e02ff */
[----:B------:R-:W-:Y:S02]  /*0870*/  IABS R8, R9 ;  /* 0x0000000900087213 */ /* 0x000fe40000000000 */
[----:B------:R-:W-:Y:S01]  /*0880*/  IABS R12, R13 ;  /* 0x0000000d000c7213 */ /* 0x000fe20000000000 */
[----:B------:R-:W-:Y:S01]  /*0890*/  IMAD.HI.U32 R5, R7, R5, R6 ;  /* 0x0000000507057227 */ /* 0x000fe200078e0006 */
[----:B------:R-:W-:Y:S02]  /*08a0*/  ISETP.GT.U32.AND P0, PT, R11, R10, PT ;  /* 0x0000000a0b00720c */ /* 0x000fe40003f04070 */
[----:B------:R-:W-:-:S02]  /*08b0*/  ISETP.GE.AND P3, PT, R13, RZ, PT ;  /* 0x000000ff0d00720c */ /* 0x000fc40003f66270 */
[C---:B------:R-:W-:Y:S01]  /*08c0*/  LOP3.LUT R7, R4.reuse, 0x78, RZ, 0xfc, !PT ;  /* 0x0000007804077812 */ /* 0x040fe200078efcff */
[----:B------:R-:W-:Y:S01]  /*08d0*/  IMAD.HI.U32 R2, R5, R8, RZ ;  /* 0x0000000805027227 */ /* 0x000fe200078e00ff */
[C---:B------:R-:W-:Y:S02]  /*08e0*/  LOP3.LUT R13, R4.reuse, 0x76, RZ, 0xfc, !PT ;  /* 0x00000076040d7812 */ /* 0x040fe400078efcff */
[----:B------:R-:W-:Y:S01]  /*08f0*/  ISETP.GE.AND P5, PT, R9, RZ, PT ;  /* 0x000000ff0900720c */ /* 0x000fe20003fa6270 */
[----:B------:R-:W-:Y:S01]  /*0900*/  IMAD.HI.U32 R6, R5, R12, RZ ;  /* 0x0000000c05067227 */ /* 0x000fe200078e00ff */
[----:B------:R-:W-:Y:S02]  /*0910*/  IABS R14, R7 ;  /* 0x00000007000e7213 */ /* 0x000fe40000000000 */
[----:B------:R-:W-:Y:S01]  /*0920*/  ISETP.GE.AND P2, PT, R7, RZ, PT ;  /* 0x000000ff0700720c */ /* 0x000fe20003f46270 */
[----:B------:R-:W-:Y:S01]  /*0930*/  IMAD.MOV R2, RZ, RZ, -R2 ;  /* 0x000000ffff027224 */ /* 0x000fe200078e0a02 */
[C---:B------:R-:W-:Y:S01]  /*0940*/  LOP3.LUT R15, R4.reuse, 0x74, RZ, 0xfc, !PT ;  /* 0x00000074040f7812 */ /* 0x040fe200078efcff */
[----:B------:R-:W-:Y:S01]  /*0950*/  IMAD.MOV R6, RZ, RZ, -R6 ;  /* 0x000000ffff067224 */ /* 0x000fe200078e0a06 */
[----:B------:R-:W-:Y:S01]  /*0960*/  LOP3.LUT R17, R4, 0x72, RZ, 0xfc, !PT ;  /* 0x0000007204117812 */ /* 0x000fe200078efcff */
[C---:B------:R-:W-:Y:S01]  /*0970*/  IMAD R9, R3.reuse, R2, R8 ;  /* 0x0000000203097224 */ /* 0x040fe200078e0208 */
[----:B0-----:R-:W-:Y:S01]  /*0980*/  IABS R16, R15 ;  /* 0x0000000f00107213 */ /* 0x001fe20000000000 */
[C---:B------:R-:W-:Y:S01]  /*0990*/  IMAD R6, R3.reuse, R6, R12 ;  /* 0x0000000603067224 */ /* 0x040fe200078e020c */
[----:B------:R-:W-:Y:S01]  /*09a0*/  IABS R12, R13 ;  /* 0x0000000d000c7213 */ /* 0x000fe20000000000 */
[----:B------:R-:W-:Y:S01]  /*09b0*/  @!P0 IMAD.IADD R10, R10, 0x1, -R11 ;  /* 0x000000010a0a8824 */ /* 0x000fe200078e0a0b */
[----:B------:R-:W-:Y:S01]  /*09c0*/  ISETP.GT.U32.AND P0, PT, R3, R9, PT ;  /* 0x000000090300720c */ /* 0x000fe20003f04070 */
[----:B------:R-:W-:Y:S01]  /*09d0*/  IMAD.HI.U32 R2, R5, R14, RZ ;  /* 0x0000000e05027227 */ /* 0x000fe200078e00ff */
[----:B------:R-:W-:-:S02]  /*09e0*/  ISETP.GT.U32.AND P6, PT, R3, R6, PT ;  /* 0x000000060300720c */ /* 0x000fc40003fc4070 */
[----:B------:R-:W-:Y:S01]  /*09f0*/  ISETP.GT.U32.AND P4, PT, R11, R10, PT ;  /* 0x0000000a0b00720c */ /* 0x000fe20003f84070 */
[----:B------:R-:W-:Y:S01]  /*0a00*/  IMAD.HI.U32 R7, R5, R12, RZ ;  /* 0x0000000c05077227 */ /* 0x000fe200078e00ff */
[C---:B------:R-:W-:Y:S02]  /*0a10*/  LOP3.LUT R19, R4.reuse, 0x70, RZ, 0xfc, !PT ;  /* 0x0000007004137812 */ /* 0x040fe400078efcff */
[C---:B------:R-:W-:Y:S01]  /*0a20*/  LOP3.LUT R21, R4.reuse, 0x6c, RZ, 0xfc, !PT ;  /* 0x0000006c04157812 */ /* 0x040fe200078efcff */
[----:B------:R-:W-:Y:S01]  /*0a30*/  IMAD.MOV R2, RZ, RZ, -R2 ;  /* 0x000000ffff027224 */ /* 0x000fe200078e0a02 */
[----:B------:R-:W-:Y:S01]  /*0a40*/  LOP3.LUT R22, R4, 0x6a, RZ, 0xfc, !PT ;  /* 0x0000006a04167812 */ /* 0x000fe200078efcff */
[----:B------:R-:W-:Y:S01]  /*0a50*/  IMAD.MOV R7, RZ, RZ, -R7 ;  /* 0x000000ffff077224 */ /* 0x000fe200078e0a07 */
[----:B------:R-:W-:Y:S01]  /*0a60*/  IABS R18, R21 ;  /* 0x0000001500127213 */ /* 0x000fe20000000000 */
[C---:B------:R-:W-:Y:S01]  /*0a70*/  IMAD R8, R3.reuse, R2, R14 ;  /* 0x0000000203087224 */ /* 0x040fe200078e020e */
[----:B------:R-:W-:Y:S01]  /*0a80*/  IABS R20, R22 ;  /* 0x0000001600147213 */ /* 0x000fe20000000000 */
[----:B------:R-:W-:Y:S01]  /*0a90*/  IMAD R7, R3, R7, R12 ;  /* 0x0000000703077224 */ /* 0x000fe200078e020c */
[----:B------:R-:W-:Y:S01]  /*0aa0*/  IABS R12, R17 ;  /* 0x00000011000c7213 */ /* 0x000fe20000000000 */
[--C-:B------:R-:W-:Y:S01]  /*0ab0*/  @!P0 IMAD.IADD R9, R9, 0x1, -R3.reuse ;  /* 0x0000000109098824 */ /* 0x100fe200078e0a03 */
[C---:B------:R-:W-:Y:S01]  /*0ac0*/  ISETP.GT.U32.AND P0, PT, R3.reuse, R8, PT ;  /* 0x000000080300720c */ /* 0x040fe20003f04070 */
[----:B------:R-:W-:Y:S01]  /*0ad0*/  @!P6 IMAD.IADD R6, R6, 0x1, -R3 ;  /* 0x000000010606e824 */ /* 0x000fe200078e0a03 */
[----:B------:R-:W-:Y:S01]  /*0ae0*/  ISETP.GT.U32.AND P6, PT, R3, R7, PT ;  /* 0x000000070300720c */ /* 0x000fe20003fc4070 */
[----:B------:R-:W-:Y:S01]  /*0af0*/  @!P4 IMAD.IADD R10, R10, 0x1, -R11 ;  /* 0x000000010a0ac824 */ /* 0x000fe200078e0a0b */
[----:B------:R-:W-:Y:S01]  /*0b00*/  ISETP.NE.AND P4, PT, R46, RZ, PT ;  /* 0x000000ff2e00720c */ /* 0x000fe20003f85270 */
[----:B------:R-:W-:Y:S01]  /*0b10*/  IMAD.HI.U32 R11, R5, R12, RZ ;  /* 0x0000000c050b7227 */ /* 0x000fe200078e00ff */
[----:B------:R-:W-:-:S02]  /*0b20*/  LOP3.LUT R23, R4, 0x66, RZ, 0xfc, !PT ;  /* 0x0000006604177812 */ /* 0x000fc400078efcff */
[C---:B------:R-:W-:Y:S01]  /*0b30*/  LOP3.LUT R25, R4.reuse, 0x58, RZ, 0xfc, !PT ;  /* 0x0000005804197812 */ /* 0x040fe200078efcff */
[----:B------:R-:W-:Y:S01]  /*0b40*/  IMAD.MOV.U32 R2, RZ, RZ, R10 ;  /* 0x000000ffff027224 */ /* 0x000fe200078e000a */
[C---:B------:R-:W-:Y:S01]  /*0b50*/  LOP3.LUT R29, R4.reuse, 0x54, RZ, 0xfc, !PT ;  /* 0x00000054041d7812 */ /* 0x040fe200078efcff */
[----:B------:R-:W-:Y:S01]  /*0b60*/  IMAD.HI.U32 R10, R5, R16, RZ ;  /* 0x00000010050a7227 */ /* 0x000fe200078e00ff */
[----:B------:R-:W-:Y:S02]  /*0b70*/  IABS R28, R25 ;  /* 0x00000019001c7213 */ /* 0x000fe40000000000 */
[----:B------:R-:W-:Y:S01]  /*0b80*/  LOP3.LUT R31, R4, 0x52, RZ, 0xfc, !PT ;  /* 0x00000052041f7812 */ /* 0x000fe200078efcff */
[--C-:B------:R-:W-:Y:S01]  /*0b90*/  @!P0 IMAD.IADD R8, R8, 0x1, -R3.reuse ;  /* 0x0000000108088824 */ /* 0x100fe200078e0a03 */
[----:B------:R-:W-:Y:S01]  /*0ba0*/  ISETP.GT.U32.AND P0, PT, R3, R6, PT ;  /* 0x000000060300720c */ /* 0x000fe20003f04070 */
[----:B------:R-:W-:Y:S01]  /*0bb0*/  @!P6 IMAD.IADD R7, R7, 0x1, -R3 ;  /* 0x000000010707e824 */ /* 0x000fe200078e0a03 */
[----:B------:R-:W-:Y:S01]  /*0bc0*/  IABS R30, R31 ;  /* 0x0000001f001e7213 */ /* 0x000fe20000000000 */
[----:B------:R-:W-:Y:S01]  /*0bd0*/  IMAD.MOV R10, RZ, RZ, -R10 ;  /* 0x000000ffff0a7224 */ /* 0x000fe200078e0a0a */
[----:B------:R-:W-:Y:S01]  /*0be0*/  LOP3.LUT R33, R4, 0x50, RZ, 0xfc, !PT ;  /* 0x0000005004217812 */ /* 0x000fe200078efcff */
[----:B------:R-:W-:Y:S01]  /*0bf0*/  @!P1 IMAD.MOV R2, RZ, RZ, -R2 ;  /* 0x000000ffff029224 */ /* 0x000fe200078e0a02 */
[C---:B------:R-:W-:Y:S01]  /*0c00*/  ISETP.GT.U32.AND P6, PT, R3.reuse, R7, PT ;  /* 0x000000070300720c */ /* 0x040fe20003fc4070 */
[C---:B------:R-:W-:Y:S01]  /*0c10*/  IMAD R10, R3.reuse, R10, R16 ;  /* 0x0000000a030a7224 */ /* 0x040fe200078e0210 */
[----:B------:R-:W-:Y:S01]  /*0c20*/  ISETP.GT.U32.AND P1, PT, R3, R9, PT ;  /* 0x000000090300720c */ /* 0x000fe20003f24070 */
[----:B------:R-:W-:Y:S01]  /*0c30*/  IMAD.MOV R11, RZ, RZ, -R11 ;  /* 0x000000ffff0b7224 */ /* 0x000fe200078e0a0b */
[----:B------:R-:W-:Y:S01]  /*0c40*/  IABS R16, R19 ;  /* 0x0000001300107213 */ /* 0x000fe20000000000 */
[----:B------:R-:W-:Y:S01]  /*0c50*/  IMAD.HI.U32 R14, R5, R20, RZ ;  /* 0x00000014050e7227 */ /* 0x000fe200078e00ff */
[----:B------:R-:W-:-:S02]  /*0c60*/  @!P4 LOP3.LUT R2, RZ, R46, RZ, 0x33, !PT ;  /* 0x0000002eff02c212 */ /* 0x000fc400078e33ff */
[----:B------:R-:W-:Y:S01]  /*0c70*/  ISETP.GE.AND P4, PT, R13, RZ, PT ;  /* 0x000000ff0d00720c */ /* 0x000fe20003f86270 */
[--C-:B------:R-:W-:Y:S01]  /*0c80*/  @!P0 IMAD.IADD R6, R6, 0x1, -R3.reuse ;  /* 0x0000000106068824 */ /* 0x100fe200078e0a03 */
[C---:B------:R-:W-:Y:S01]  /*0c90*/  ISETP.GT.U32.AND P0, PT, R3.reuse, R10, PT ;  /* 0x0000000a0300720c */ /* 0x040fe20003f04070 */
[----:B------:R-:W-:Y:S01]  /*0ca0*/  IMAD R11, R3, R11, R12 ;  /* 0x0000000b030b7224 */ /* 0x000fe200078e020c */
[----:B------:R-:W-:Y:S01]  /*0cb0*/  IABS R32, R33 ;  /* 0x0000002100207213 */ /* 0x000fe20000000000 */
[--C-:B------:R-:W-:Y:S01]  /*0cc0*/  @!P6 IMAD.IADD R7, R7, 0x1, -R3.reuse ;  /* 0x000000010707e824 */ /* 0x100fe200078e0a03 */
[----:B------:R-:W-:Y:S01]  /*0cd0*/  LOP3.LUT R35, R4, 0x4c, RZ, 0xfc, !PT ;  /* 0x0000004c04237812 */ /* 0x000fe200078efcff */
[----:B------:R-:W-:Y:S01]  /*0ce0*/  @!P1 IMAD.IADD R9, R9, 0x1, -R3 ;  /* 0x0000000109099824 */ /* 0x000fe200078e0a03 */
[----:B------:R-:W-:Y:S01]  /*0cf0*/  ISETP.GT.U32.AND P6, PT, R3, R11, PT ;  /* 0x0000000b0300720c */ /* 0x000fe20003fc4070 */
[----:B------:R-:W-:Y:S01]  /*0d00*/  IMAD.HI.U32 R12, R5, R16, RZ ;  /* 0x00000010050c7227 */ /* 0x000fe200078e00ff */
[----:B------:R-:W-:-:S02]  /*0d10*/  ISETP.GT.U32.AND P1, PT, R3, R8, PT ;  /* 0x000000080300720c */ /* 0x000fc40003f24070 */
[----:B------:R-:W-:Y:S01]  /*0d20*/  IABS R34, R35 ;  /* 0x0000002300227213 */ /* 0x000fe20000000000 */
[----:B------:R-:W-:Y:S01]  /*0d30*/  IMAD.HI.U32 R13, R5, R18, RZ ;  /* 0x00000012050d7227 */ /* 0x000fe200078e00ff */
[C---:B------:R-:W-:Y:S02]  /*0d40*/  LOP3.LUT R36, R4.reuse, 0x4a, RZ, 0xfc, !PT ;  /* 0x0000004a04247812 */ /* 0x040fe400078efcff */
[----:B------:R-:W-:Y:S01]  /*0d50*/  LOP3.LUT R38, R4, 0x46, RZ, 0xfc, !PT ;  /* 0x0000004604267812 */ /* 0x000fe200078efcff */
[--C-:B------:R-:W-:Y:S01]  /*0d60*/  @!P0 IMAD.IADD R10, R10, 0x1, -R3.reuse ;  /* 0x000000010a0a8824 */ /* 0x100fe200078e0a03 */
[----:B------:R-:W-:Y:S01]  /*0d70*/  ISETP.GE.AND P0, PT, R17, RZ, PT ;  /* 0x000000ff1100720c */ /* 0x000fe20003f06270 */
[----:B------:R-:W-:Y:S01]  /*0d80*/  IMAD.MOV R12, RZ, RZ, -R12 ;  /* 0x000000ffff0c7224 */ /* 0x000fe200078e0a0c */
[C---:B------:R-:W-:Y:S01]  /*0d90*/  LOP3.LUT R17, R4.reuse, 0x68, RZ, 0xfc, !PT ;  /* 0x0000006804117812 */ /* 0x040fe200078efcff */
[----:B------:R-:W-:Y:S01]  /*0da0*/  @!P6 IMAD.IADD R11, R11, 0x1, -R3 ;  /* 0x000000010b0be824 */ /* 0x000fe200078e0a03 */
[C---:B------:R-:W-:Y:S01]  /*0db0*/  ISETP.GT.U32.AND P6, PT, R3.reuse, R10, PT ;  /* 0x0000000a0300720c */ /* 0x040fe20003fc4070 */
[----:B------:R-:W-:Y:S01]  /*0dc0*/  IMAD.MOV R13, RZ, RZ, -R13 ;  /* 0x000000ffff0d7224 */ /* 0x000fe200078e0a0d */
[C---:B------:R-:W-:Y:S01]  /*0dd0*/  LOP3.LUT R37, R4.reuse, 0x48, RZ, 0xfc, !PT ;  /* 0x0000004804257812 */ /* 0x040fe200078efcff */
[----:B------:R-:W-:Y:S01]  /*0de0*/  IMAD R12, R3, R12, R16 ;  /* 0x0000000c030c7224 */ /* 0x000fe200078e0210 */
[----:B------:R-:W-:Y:S01]  /*0df0*/  LOP3.LUT R39, R4, 0x44, RZ, 0xfc, !PT ;  /* 0x0000004404277812 */ /* 0x000fe200078efcff */
[----:B------:R-:W-:Y:S01]  /*0e00*/  @!P1 IMAD.IADD R8, R8, 0x1, -R3 ;  /* 0x0000000108089824 */ /* 0x000fe200078e0a03 */
[----:B------:R-:W-:Y:S01]  /*0e10*/  ISETP.GE.AND P1, PT, R15, RZ, PT ;  /* 0x000000ff0f00720c */ /* 0x000fe20003f26270 */
[----:B------:R-:W-:Y:S01]  /*0e20*/  IMAD.MOV R14, RZ, RZ, -R14 ;  /* 0x000000ffff0e7224 */ /* 0x000fe200078e0a0e */
[C---:B------:R-:W-:Y:S01]  /*0e30*/  LOP3.LUT R41, R4.reuse, 0x38, RZ, 0xfc, !PT ;  /* 0x0000003804297812 */ /* 0x040fe200078efcff */
[C---:B------:R-:W-:Y:S01]  /*0e40*/  IMAD R13, R3.reuse, R13, R18 ;  /* 0x0000000d030d7224 */ /* 0x040fe200078e0212 */
[----:B------:R-:W-:Y:S01]  /*0e50*/  IABS R18, R17 ;  /* 0x0000001100127213 */ /* 0x000fe20000000000 */
[----:B------:R-:W-:Y:S01]  /*0e60*/  @!P5 IMAD.MOV R9, RZ, RZ, -R9 ;  /* 0x000000ffff09d224 */ /* 0x000fe200078e0a09 */
[C---:B------:R-:W-:Y:S01]  /*0e70*/  ISETP.GT.U32.AND P5, PT, R3.reuse, R11, PT ;  /* 0x0000000b0300720c */ /* 0x040fe20003fa4070 */
[----:B------:R-:W-:Y:S01]  /*0e80*/  @!P3 IMAD.MOV R6, RZ, RZ, -R6 ;  /* 0x000000ffff06b224 */ /* 0x000fe200078e0a06 */
[C---:B------:R-:W-:Y:S01]  /*0e90*/  ISETP.GT.U32.AND P3, PT, R3.reuse, R12, PT ;  /* 0x0000000c0300720c */ /* 0x040fe20003f64070 */
[C---:B------:R-:W-:Y:S01]  /*0ea0*/  IMAD R14, R3.reuse, R14, R20 ;  /* 0x0000000e030e7224 */ /* 0x040fe200078e0214 */
[----:B------:R-:W-:Y:S01]  /*0eb0*/  IABS R20, R23 ;  /* 0x0000001700147213 */ /* 0x000fe20000000000 */
[----:B------:R-:W-:Y:S01]  /*0ec0*/  @!P2 IMAD.MOV R8, RZ, RZ, -R8 ;  /* 0x000000ffff08a224 */ /* 0x000fe200078e0a08 */
[----:B------:R-:W-:Y:S01]  /*0ed0*/  ISETP.GT.U32.AND P2, PT, R3, R13, PT ;  /* 0x0000000d0300720c */ /* 0x000fe20003f44070 */
[----:B------:R-:W-:Y:S01]  /*0ee0*/  IMAD.HI.U32 R15, R5, R18, RZ ;  /* 0x00000012050f7227 */ /* 0x000fe200078e00ff */
[----:B------:R-:W-:-:S02]  /*0ef0*/  LOP3.LUT R43, R4, 0x36, RZ, 0xfc, !PT ;  /* 0x00000036042b7812 */ /* 0x000fc400078efcff */
[----:B------:R-:W-:Y:S01]  /*0f00*/  LOP3.LUT R45, R4, 0x34, RZ, 0xfc, !PT ;  /* 0x00000034042d7812 */ /* 0x000fe200078efcff */
[----:B------:R-:W-:Y:S01]  /*0f10*/  @!P6 IMAD.IADD R10, R10, 0x1, -R3 ;  /* 0x000000010a0ae824 */ /* 0x000fe200078e0a03 */
[----:B------:R-:W-:Y:S01]  /*0f20*/  ISETP.GT.U32.AND P6, PT, R3, R14, PT ;  /* 0x0000000e0300720c */ /* 0x000fe20003fc4070 */
[----:B------:R-:W-:Y:S01]  /*0f30*/  IMAD.MOV R15, RZ, RZ, -R15 ;  /* 0x000000ffff0f7224 */ /* 0x000fe200078e0a0f */
[----:B------:R-:W-:Y:S01]  /*0f40*/  LOP3.LUT R46, R4, 0x32, RZ, 0xfc, !PT ;  /* 0x00000032042e7812 */ /* 0x000fe200078efcff */
[--C-:B------:R-:W-:Y:S01]  /*0f50*/  @!P5 IMAD.IADD R11, R11, 0x1, -R3.reuse ;  /* 0x000000010b0bd824 */ /* 0x100fe200078e0a03 */
[----:B------:R-:W-:Y:S01]  /*0f60*/  ISETP.GE.AND P5, PT, R21, RZ, PT ;  /* 0x000000ff1500720c */ /* 0x000fe20003fa6270 */
[--C-:B------:R-:W-:Y:S01]  /*0f70*/  @!P3 IMAD.IADD R12, R12, 0x1, -R3.reuse ;  /* 0x000000010c0cb824 */ /* 0x100fe200078e0a03 */
[----:B------:R-:W-:Y:S01]  /*0f80*/  LOP3.LUT R21, R4, 0x62, RZ, 0xfc, !PT ;  /* 0x0000006204157812 */ /* 0x000fe200078efcff */
[----:B------:R-:W-:Y:S01]  /*0f90*/  IMAD R15, R3, R15, R18 ;  /* 0x0000000f030f7224 */ /* 0x000fe200078e0212 */
[----:B------:R-:W-:Y:S01]  /*0fa0*/  ISETP.GE.AND P3, PT, R22, RZ, PT ;  /* 0x000000ff1600720c */ /* 0x000fe20003f66270 */
[----:B------:R-:W-:Y:S01]  /*0fb0*/  @!P2 IMAD.IADD R13, R13, 0x1, -R3 ;  /* 0x000000010d0da824 */ /* 0x000fe200078e0a03 */
[C---:B------:R-:W-:Y:S01]  /*0fc0*/  ISETP.GT.U32.AND P2, PT, R3.reuse, R12, PT ;  /* 0x0000000c0300720c */ /* 0x040fe20003f44070 */
[----:B------:R-:W-:Y:S01]  /*0fd0*/  @!P0 IMAD.MOV R11, RZ, RZ, -R11 ;  /* 0x000000ffff0b8224 */ /* 0x000fe200078e0a0b */
[----:B------:R-:W-:Y:S01]  /*0fe0*/  ISETP.GT.U32.AND P0, PT, R3, R15, PT ;  /* 0x0000000f0300720c */ /* 0x000fe20003f04070 */
[----:B------:R-:W-:Y:S01]  /*0ff0*/  @!P4 IMAD.MOV R7, RZ, RZ, -R7 ;  /* 0x000000ffff07c224 */ /* 0x000fe200078e0a07 */
[----:B------:R-:W-:Y:S01]  /*1000*/  ISETP.GE.AND P4, PT, R19, RZ, PT ;  /* 0x000000ff1300720c */ /* 0x000fe20003f86270 */
[----:B------:R-:W-:Y:S01]  /*1010*/  @!P6 IMAD.IADD R14, R14, 0x1, -R3 ;  /* 0x000000010e0ee824 */ /* 0x000fe200078e0a03 */
[----:B------:R-:W-:Y:S01]  /*1020*/  ISETP.GT.U32.AND P6, PT, R3, R13, PT ;  /* 0x0000000d0300720c */ /* 0x000fe20003fc4070 */
[----:B------:R-:W-:Y:S01]  /*1030*/  IMAD.HI.U32 R16, R5, R20, RZ ;  /* 0x0000001405107227 */ /* 0x000fe200078e00ff */
[----:B------:R-:W-:-:S02]  /*1040*/  IABS R22, R21 ;  /* 0x0000001500167213 */ /* 0x000fc40000000000 */
[C---:B------:R-:W-:Y:S01]  /*1050*/  LOP3.LUT R19, R4.reuse, 0x64, RZ, 0xfc, !PT ;  /* 0x0000006404137812 */ /* 0x040fe200078efcff */
[----:B------:R-:W-:Y:S01]  /*1060*/  IMAD.MOV R16, RZ, RZ, -R16 ;  /* 0x000000ffff107224 */ /* 0x000fe200078e0a10 */
[----:B------:R-:W-:Y:S01]  /*1070*/  LOP3.LUT R49, R4, 0x2c, RZ, 0xfc, !PT ;  /* 0x0000002c04317812 */ /* 0x000fe200078efcff */
[--C-:B------:R-:W-:Y:S01]  /*1080*/  @!P2 IMAD.IADD R12, R12, 0x1, -R3.reuse ;  /* 0x000000010c0ca824 */ /* 0x100fe200078e0a03 */
[----:B------:R-:W-:Y:S01]  /*1090*/  ISETP.GE.AND P2, PT, R17, RZ, PT ;  /* 0x000000ff1100720c */ /* 0x000fe20003f46270 */
[----:B------:R-:W-:Y:S01]  /*10a0*/  IMAD R16, R3, R16, R20 ;  /* 0x0000001003107224 */ /* 0x000fe200078e0214 */
[----:B------:R-:W-:Y:S01]  /*10b0*/  IABS R20, R19 ;  /* 0x0000001300147213 */ /* 0x000fe20000000000 */
[--C-:B------:R-:W-:Y:S01]  /*10c0*/  @!P0 IMAD.IADD R15, R15, 0x1, -R3.reuse ;  /* 0x000000010f0f8824 */ /* 0x100fe200078e0a03 */
[----:B------:R-:W-:Y:S01]  /*10d0*/  ISETP.GE.AND P0, PT, R19, RZ, PT ;  /* 0x000000ff1300720c */ /* 0x000fe20003f06270 */
[----:B------:R-:W-:Y:S01]  /*10e0*/  @!P1 IMAD.MOV R10, RZ, RZ, -R10 ;  /* 0x000000ffff0a9224 */ /* 0x000fe200078e0a0a */
[----:B------:R-:W-:Y:S01]  /*10f0*/  ISETP.GT.U32.AND P1, PT, R3, R14, PT ;  /* 0x0000000e0300720c */ /* 0x000fe20003f24070 */
[----:B------:R-:W-:Y:S01]  /*1100*/  @!P6 IMAD.IADD R13, R13, 0x1, -R3 ;  /* 0x000000010d0de824 */ /* 0x000fe200078e0a03 */
[C---:B------:R-:W-:Y:S01]  /*1110*/  ISETP.GT.U32.AND P6, PT, R3.reuse, R16, PT ;  /* 0x000000100300720c */ /* 0x040fe20003fc4070 */
[----:B------:R-:W-:Y:S01]  /*1120*/  @!P4 IMAD.MOV R12, RZ, RZ, -R12 ;  /* 0x000000ffff0cc224 */ /* 0x000fe200078e0a0c */
[----:B------:R-:W-:Y:S01]  /*1130*/  ISETP.GT.U32.AND P4, PT, R3, R15, PT ;  /* 0x0000000f0300720c */ /* 0x000fe20003f84070 */
[----:B------:R-:W-:Y:S01]  /*1140*/  IMAD.HI.U32 R18, R5, R22, RZ ;  /* 0x0000001605127227 */ /* 0x000fe200078e00ff */
[----:B------:R-:W-:-:S02]  /*1150*/  LOP3.LUT R48, R4, 0x30, RZ, 0xfc, !PT ;  /* 0x0000003004307812 */ /* 0x000fc400078efcff */
[C---:B------:R-:W-:Y:S01]  /*1160*/  LOP3.LUT R51, R4.reuse, 0x24, RZ, 0xfc, !PT ;  /* 0x0000002404337812 */ /* 0x040fe200078efcff */
[----:B------:R-:W-:Y:S01]  /*1170*/  IMAD.MOV R18, RZ, RZ, -R18 ;  /* 0x000000ffff127224 */ /* 0x000fe200078e0a12 */
[----:B------:R-:W-:Y:S01]  /*1180*/  IABS R44, R48 ;  /* 0x00000030002c7213 */ /* 0x000fe20000000000 */
[----:B------:R-:W-:Y:S01]  /*1190*/  IMAD.HI.U32 R17, R5, R20, RZ ;  /* 0x0000001405117227 */ /* 0x000fe200078e00ff */
[C---:B------:R-:W-:Y:S02]  /*11a0*/  LOP3.LUT R61, R4.reuse, 0x22, RZ, 0xfc, !PT ;  /* 0x00000022043d7812 */ /* 0x040fe400078efcff */
[----:B------:R-:W-:Y:S01]  /*11b0*/  LOP3.LUT R63, R4, 0x20, RZ, 0xfc, !PT ;  /* 0x00000020043f7812 */ /* 0x000fe200078efcff */
[----:B------:R-:W-:Y:S01]  /*11c0*/  IMAD R18, R3, R18, R22 ;  /* 0x0000001203127224 */ /* 0x000fe200078e0216 */
[----:B------:R-:W-:Y:S01]  /*11d0*/  IABS R62, R61 ;  /* 0x0000003d003e7213 */ /* 0x000fe20000000000 */
[--C-:B------:R-:W-:Y:S01]  /*11e0*/  @!P1 IMAD.IADD R14, R14, 0x1, -R3.reuse ;  /* 0x000000010e0e9824 */ /* 0x100fe200078e0a03 */
[----:B------:R-:W-:Y:S01]  /*11f0*/  ISETP.GE.AND P1, PT, R23, RZ, PT ;  /* 0x000000ff1700720c */ /* 0x000fe20003f26270 */
[--C-:B------:R-:W-:Y:S01]  /*1200*/  @!P6 IMAD.IADD R16, R16, 0x1, -R3.reuse ;  /* 0x000000011010e824 */ /* 0x100fe200078e0a03 */
[C---:B------:R-:W-:Y:S01]  /*1210*/  LOP3.LUT R23, R4.reuse, 0x60, RZ, 0xfc, !PT ;  /* 0x0000006004177812 */ /* 0x040fe200078efcff */
[----:B------:R-:W-:Y:S01]  /*1220*/  @!P4 IMAD.IADD R15, R15, 0x1, -R3 ;  /* 0x000000010f0fc824 */ /* 0x000fe200078e0a03 */
[C---:B------:R-:W-:Y:S01]  /*1230*/  ISETP.GT.U32.AND P4, PT, R3.reuse, R18, PT ;  /* 0x000000120300720c */ /* 0x040fe20003f84070 */
[----:B------:R-:W-:Y:S01]  /*1240*/  IMAD.MOV R17, RZ, RZ, -R17 ;  /* 0x000000ffff117224 */ /* 0x000fe200078e0a11 */
[----:B------:R-:W-:Y:S01]  /*1250*/  IABS R24, R23 ;  /* 0x0000001700187213 */ /* 0x000fe20000000000 */
[----:B------:R-:W-:Y:S01]  /*1260*/  @!P5 IMAD.MOV R13, RZ, RZ, -R13 ;  /* 0x000000ffff0dd224 */ /* 0x000fe200078e0a0d */
[C---:B------:R-:W-:Y:S01]  /*1270*/  ISETP.GT.U32.AND P6, PT, R3.reuse, R16, PT ;  /* 0x000000100300720c */ /* 0x040fe20003fc4070 */
[----:B------:R-:W-:Y:S01]  /*1280*/  IMAD R17, R3, R17, R20 ;  /* 0x0000001103117224 */ /* 0x000fe200078e0214 */
[C---:B------:R-:W-:Y:S01]  /*1290*/  LOP3.LUT R20, R4.reuse, 0x5c, RZ, 0xfc, !PT ;  /* 0x0000005c04147812 */ /* 0x040fe200078efcff */
[----:B------:R-:W-:Y:S01]  /*12a0*/  IMAD.HI.U32 R19, R5, R24, RZ ;  /* 0x0000001805137227 */ /* 0x000fe200078e00ff */
[----:B------:R-:W-:-:S02]  /*12b0*/  LOP3.LUT R65, R4, 0x1c, RZ, 0xfc, !PT ;  /* 0x0000001c04417812 */ /* 0x000fc400078efcff */
[C---:B------:R-:W-:Y:S01]  /*12c0*/  ISETP.GT.U32.AND P5, PT, R3.reuse, R17, PT ;  /* 0x000000110300720c */ /* 0x040fe20003fa4070 */
[----:B------:R-:W-:Y:S01]  /*12d0*/  IMAD.MOV R19, RZ, RZ, -R19 ;  /* 0x000000ffff137224 */ /* 0x000fe200078e0a13 */
[----:B------:R-:W-:Y:S01]  /*12e0*/  IABS R64, R65 ;  /* 0x0000004100407213 */ /* 0x000fe20000000000 */
[--C-:B------:R-:W-:Y:S01]  /*12f0*/  @!P4 IMAD.IADD R18, R18, 0x1, -R3.reuse ;  /* 0x000000011212c824 */ /* 0x100fe200078e0a03 */
[----:B------:R-:W-:Y:S01]  /*1300*/  LOP3.LUT R79, R4, 0x4, RZ, 0xfc, !PT ;  /* 0x00000004044f7812 */ /* 0x000fe200078efcff */
[C---:B------:R-:W-:Y:S01]  /*1310*/  IMAD R19, R3.reuse, R19, R24 ;  /* 0x0000001303137224 */ /* 0x040fe200078e0218 */
[----:B------:R-:W-:Y:S01]  /*1320*/  IABS R24, R20 ;  /* 0x0000001400187213 */ /* 0x000fe20000000000 */
[----:B------:R-:W-:Y:S01]  /*1330*/  @!P6 IMAD.IADD R16, R16, 0x1, -R3 ;  /* 0x000000011010e824 */ /* 0x000fe200078e0a03 */
[----:B------:R-:W-:Y:S01]  /*1340*/  ISETP.GT.U32.AND P4, PT, R3, R18, PT ;  /* 0x000000120300720c */ /* 0x000fe20003f84070 */
[----:B------:R-:W-:Y:S01]  /*1350*/  @!P3 IMAD.MOV R14, RZ, RZ, -R14 ;  /* 0x000000ffff0eb224 */ /* 0x000fe200078e0a0e */
[----:B------:R-:W-:Y:S01]  /*1360*/  ISETP.GE.AND P3, PT, R21, RZ, PT ;  /* 0x000000ff1500720c */ /* 0x000fe20003f66270 */
[----:B------:R-:W-:Y:S01]  /*1370*/  @!P2 IMAD.MOV R15, RZ, RZ, -R15 ;  /* 0x000000ffff0fa224 */ /* 0x000fe200078e0a0f */
[----:B------:R-:W-:Y:S01]  /*1380*/  ISETP.GE.AND P2, PT, R20, RZ, PT ;  /* 0x000000ff1400720c */ /* 0x000fe20003f46270 */
[----:B------:R-:W-:Y:S01]  /*1390*/  @!P1 IMAD.MOV R16, RZ, RZ, -R16 ;  /* 0x000000ffff109224 */ /* 0x000fe200078e0a10 */
[----:B------:R-:W-:Y:S01]  /*13a0*/  ISETP.GT.U32.AND P1, PT, R3, R19, PT ;  /* 0x000000130300720c */ /* 0x000fe20003f24070 */
[----:B------:R-:W-:Y:S01]  /*13b0*/  IMAD.HI.U32 R20, R5, R24, RZ ;  /* 0x0000001805147227 */ /* 0x000fe200078e00ff */
[----:B------:R-:W-:-:S02]  /*13c0*/  ISETP.GE.AND P6, PT, R23, RZ, PT ;  /* 0x000000ff1700720c */ /* 0x000fc40003fc6270 */
[----:B------:R-:W-:Y:S01]  /*13d0*/  LOP3.LUT R23, R4, 0x5a, RZ, 0xfc, !PT ;  /* 0x0000005a04177812 */ /* 0x000fe200078efcff */
[--C-:B------:R-:W-:Y:S01]  /*13e0*/  @!P5 IMAD.IADD R17, R17, 0x1, -R3.reuse ;  /* 0x000000011111d824 */ /* 0x100fe200078e0a03 */
[----:B------:R-:W-:Y:S01]  /*13f0*/  IABS R102, R79 ;  /* 0x0000004f00667213 */ /* 0x000fe20000000000 */
[----:B------:R-:W-:Y:S01]  /*1400*/  IMAD.MOV R20, RZ, RZ, -R20 ;  /* 0x000000ffff147224 */ /* 0x000fe200078e0a14 */
[----:B------:R-:W-:Y:S01]  /*1410*/  IABS R26, R23 ;  /* 0x00000017001a7213 */ /* 0x000fe20000000000 */
[--C-:B------:R-:W-:Y:S01]  /*1420*/  @!P4 IMAD.IADD R18, R18, 0x1, -R3.reuse ;  /* 0x000000011212c824 */ /* 0x100fe200078e0a03 */
[C---:B------:R-:W-:Y:S01]  /*1430*/  ISETP.GT.U32.AND P5, PT, R3.reuse, R17, PT ;  /* 0x000000110300720c */ /* 0x040fe20003fa4070 */
[----:B------:R-:W-:Y:S01]  /*1440*/  IMAD R20, R3, R20, R24 ;  /* 0x0000001403147224 */ /* 0x000fe200078e0218 */
[----:B------:R-:W-:Y:S01]  /*1450*/  ISETP.GE.AND P4, PT, R25, RZ, PT ;  /* 0x000000ff1900720c */ /* 0x000fe20003f86270 */
[----:B------:R-:W-:Y:S01]  /*1460*/  @!P1 IMAD.IADD R19, R19, 0x1, -R3 ;  /* 0x0000000113139824 */ /* 0x000fe200078e0a03 */
[----:B------:R-:W-:Y:S01]  /*1470*/  LOP3.LUT R77, R4, 0x6, RZ, 0xfc, !PT ;  /* 0x00000006044d7812 */ /* 0x000fe200078efcff */
[----:B------:R-:W-:Y:S01]  /*1480*/  @!P3 IMAD.MOV R18, RZ, RZ, -R18 ;  /* 0x000000ffff12b224 */ /* 0x000fe200078e0a12 */
[----:B------:R-:W-:Y:S01]  /*1490*/  ISETP.GT.U32.AND P3, PT, R3, R20, PT ;  /* 0x000000140300720c */ /* 0x000fe20003f64070 */
[----:B------:R-:W-:Y:S01]  /*14a0*/  IMAD.HI.U32 R21, R5, R26, RZ ;  /* 0x0000001a05157227 */ /* 0x000fe200078e00ff */
[----:B------:R-:W-:-:S02]  /*14b0*/  ISETP.GT.U32.AND P1, PT, R3, R19, PT ;  /* 0x000000130300720c */ /* 0x000fc40003f24070 */
[C---:B------:R-:W-:Y:S01]  /*14c0*/  LOP3.LUT R81, R4.reuse, 0x2, RZ, 0xfc, !PT ;  /* 0x0000000204517812 */ /* 0x040fe200078efcff */
[----:B------:R-:W-:Y:S01]  /*14d0*/  IMAD.MOV R21, RZ, RZ, -R21 ;  /* 0x000000ffff157224 */ /* 0x000fe200078e0a15 */
[----:B------:R-:W-:Y:S01]  /*14e0*/  IABS R100, R77 ;  /* 0x0000004d00647213 */ /* 0x000fe20000000000 */
[--C-:B------:R-:W-:Y:S01]  /*14f0*/  @!P5 IMAD.IADD R17, R17, 0x1, -R3.reuse ;  /* 0x000000011111d824 */ /* 0x100fe200078e0a03 */
[----:B------:R-:W-:Y:S01]  /*1500*/  ISETP.GE.AND P5, PT, R23, RZ, PT ;  /* 0x000000ff1700720c */ /* 0x000fe20003fa6270 */
[----:B------:R-:W-:Y:S01]  /*1510*/  IMAD R21, R3, R21, R26 ;  /* 0x0000001503157224 */ /* 0x000fe200078e021a */
[----:B------:R-:W-:Y:S01]  /*1520*/  LOP3.LUT R23, R4, 0x56, RZ, 0xfc, !PT ;  /* 0x0000005604177812 */ /* 0x000fe200078efcff */
[----:B------:R-:W-:Y:S01]  /*1530*/  IMAD.HI.U32 R22, R5, R28, RZ ;  /* 0x0000001c05167227 */ /* 0x000fe200078e00ff */
[----:B------:R-:W-:Y:S02]  /*1540*/  IABS R104, R81 ;  /* 0x0000005100687213 */ /* 0x000fe40000000000 */
[----:B------:R-:W-:Y:S01]  /*1550*/  IABS R26, R23 ;  /* 0x00000017001a7213 */ /* 0x000fe20000000000 */
[----:B------:R-:W-:Y:S01]  /*1560*/  @!P3 IMAD.IADD R20, R20, 0x1, -R3 ;  /* 0x000000011414b824 */ /* 0x000fe200078e0a03 */
[----:B------:R-:W-:Y:S01]  /*1570*/  IABS R106, R4 ;  /* 0x00000004006a7213 */ /* 0x000fe20000000000 */
[----:B------:R-:W-:Y:S01]  /*1580*/  @!P0 IMAD.MOV R17, RZ, RZ, -R17 ;  /* 0x000000ffff118224 */ /* 0x000fe200078e0a11 */
[----:B------:R-:W-:Y:S01]  /*1590*/  ISETP.GE.AND P0, PT, R23, RZ, PT ;  /* 0x000000ff1700720c */ /* 0x000fe20003f06270 */
[----:B------:R-:W-:Y:S01]  /*15a0*/  @!P1 IMAD.IADD R19, R19, 0x1, -R3 ;  /* 0x0000000113139824 */ /* 0x000fe200078e0a03 */
[C---:B------:R-:W-:Y:S01]  /*15b0*/  ISETP.GT.U32.AND P1, PT, R3.reuse, R21, PT ;  /* 0x000000150300720c */ /* 0x040fe20003f24070 */
[----:B------:R-:W-:Y:S01]  /*15c0*/  IMAD.MOV R22, RZ, RZ, -R22 ;  /* 0x000000ffff167224 */ /* 0x000fe200078e0a16 */
[----:B------:R-:W-:Y:S01]  /*15d0*/  ISETP.GT.U32.AND P3, PT, R3, R20, PT ;  /* 0x000000140300720c */ /* 0x000fe20003f64070 */
[----:B------:R-:W-:-:S04]  /*15e0*/  IMAD.HI.U32 R23, R5, R26, RZ ;  /* 0x0000001a05177227 */ /* 0x000fc800078e00ff */
[C---:B------:R-:W-:Y:S01]  /*15f0*/  IMAD R22, R3.reuse, R22, R28 ;  /* 0x0000001603167224 */ /* 0x040fe200078e021c */
[----:B------:R-:W-:Y:S01]  /*1600*/  IABS R28, R29 ;  /* 0x0000001d001c7213 */ /* 0x000fe20000000000 */
[----:B------:R-:W-:Y:S02]  /*1610*/  IMAD.MOV R23, RZ, RZ, -R23 ;  /* 0x000000ffff177224 */ /* 0x000fe400078e0a17 */
[----:B------:R-:W-:Y:S01]  /*1620*/  @!P6 IMAD.MOV R19, RZ, RZ, -R19 ;  /* 0x000000ffff13e224 */ /* 0x000fe200078e0a13 */
[C---:B------:R-:W-:Y:S01]  /*1630*/  ISETP.GT.U32.AND P6, PT, R3.reuse, R22, PT ;  /* 0x000000160300720c */ /* 0x040fe20003fc4070 */
[----:B------:R-:W-:Y:S02]  /*1640*/  IMAD R23, R3, R23, R26 ;  /* 0x0000001703177224 */ /* 0x000fe400078e021a */
[--C-:B------:R-:W-:Y:S02]  /*1650*/  @!P1 IMAD.IADD R21, R21, 0x1, -R3.reuse ;  /* 0x0000000115159824 */ /* 0x100fe400078e0a03 */
[----:B------:R-:W-:Y:S01]  /*1660*/  @!P3 IMAD.IADD R20, R20, 0x1, -R3 ;  /* 0x000000011414b824 */ /* 0x000fe200078e0a03 */
[----:B------:R-:W-:Y:S01]  /*1670*/  ISETP.GT.U32.AND P3, PT, R3, R23, PT ;  /* 0x000000170300720c */ /* 0x000fe20003f64070 */
[----:B------:R-:W-:Y:S01]  /*1680*/  IMAD.HI.U32 R24, R5, R28, RZ ;  /* 0x0000001c05187227 */ /* 0x000fe200078e00ff */
[----:B------:R-:W-:-:S03]  /*1690*/  ISETP.GT.U32.AND P1, PT, R3, R21, PT ;  /* 0x000000150300720c */ /* 0x000fc60003f24070 */
[----:B------:R-:W-:-:S04]  /*16a0*/  IMAD.HI.U32 R25, R5, R30, RZ ;  /* 0x0000001e05197227 */ /* 0x000fc800078e00ff */
[----:B------:R-:W-:Y:S02]  /*16b0*/  IMAD.MOV R24, RZ, RZ, -R24 ;  /* 0x000000ffff187224 */ /* 0x000fe400078e0a18 */
[----:B------:R-:W-:Y:S02]  /*16c0*/  @!P6 IMAD.IADD R22, R22, 0x1, -R3 ;  /* 0x000000011616e824 */ /* 0x000fe400078e0a03 */
[----:B------:R-:W-:Y:S02]  /*16d0*/  IMAD.MOV R25, RZ, RZ, -R25 ;  /* 0x000000ffff197224 */ /* 0x000fe400078e0a19 */
[----:B------:R-:W-:Y:S02]  /*16e0*/  IMAD R24, R3, R24, R28 ;  /* 0x0000001803187224 */ /* 0x000fe400078e021c */
[----:B------:R-:W-:Y:S01]  /*16f0*/  @!P3 IMAD.IADD R23, R23, 0x1, -R3 ;  /* 0x000000011717b824 */ /* 0x000fe200078e0a03 */
[----:B------:R-:W-:Y:S01]  /*1700*/  ISETP.GT.U32.AND P3, PT, R3, R22, PT ;  /* 0x000000160300720c */ /* 0x000fe20003f64070 */
[----:B------:R-:W-:-:S04]  /*1710*/  IMAD.HI.U32 R26, R5, R32, RZ ;  /* 0x00000020051a7227 */ /* 0x000fc800078e00ff */
[----:B------:R-:W-:Y:S01]  /*1720*/  IMAD R25, R3, R25, R30 ;  /* 0x0000001903197224 */ /* 0x000fe200078e021e */
[----:B------:R-:W-:Y:S01]  /*1730*/  IABS R30, R36 ;  /* 0x00000024001e7213 */ /* 0x000fe20000000000 */
[----:B------:R-:W-:Y:S01]  /*1740*/  @!P1 IMAD.IADD R21, R21, 0x1, -R3 ;  /* 0x0000000115159824 */ /* 0x000fe200078e0a03 */
[C---:B------:R-:W-:Y:S01]  /*1750*/  ISETP.GT.U32.AND P1, PT, R3.reuse, R24, PT ;  /* 0x000000180300720c */ /* 0x040fe20003f24070 */
[----:B------:R-:W-:Y:S01]  /*1760*/  IMAD.MOV R26, RZ, RZ, -R26 ;  /* 0x000000ffff1a7224 */ /* 0x000fe200078e0a1a */
[----:B------:R-:W-:Y:S01]  /*1770*/  ISETP.GT.U32.AND P6, PT, R3, R25, PT ;  /* 0x000000190300720c */ /* 0x000fe20003fc4070 */
[----:B------:R-:W-:-:S04]  /*1780*/  IMAD.HI.U32 R27, R5, R34, RZ ;  /* 0x00000022051b7227 */ /* 0x000fc800078e00ff */
[C---:B------:R-:W-:Y:S01]  /*1790*/  IMAD R26, R3.reuse, R26, R32 ;  /* 0x0000001a031a7224 */ /* 0x040fe200078e0220 */
[----:B------:R-:W-:Y:S01]  /*17a0*/  IABS R32, R37 ;  /* 0x0000002500207213 */ /* 0x000fe20000000000 */
[----:B------:R-:W-:Y:S02]  /*17b0*/  @!P3 IMAD.IADD R22, R22, 0x1, -R3 ;  /* 0x000000011616b824 */ /* 0x000fe400078e0a03 */
[----:B------:R-:W-:Y:S01]  /*17c0*/  IMAD.MOV R27, RZ, RZ, -R27 ;  /* 0x000000ffff1b7224 */ /* 0x000fe200078e0a1b */
[C---:B------:R-:W-:Y:S01]  /*17d0*/  ISETP.GT.U32.AND P3, PT, R3.reuse, R26, PT ;  /* 0x0000001a0300720c */ /* 0x040fe20003f64070 */
[--C-:B------:R-:W-:Y:S01]  /*17e0*/  @!P1 IMAD.IADD R24, R24, 0x1, -R3.reuse ;  /* 0x0000000118189824 */ /* 0x100fe200078e0a03 */
[----:B------:R-:W-:Y:S01]  /*17f0*/  ISETP.GT.U32.AND P1, PT, R3, R23, PT ;  /* 0x000000170300720c */ /* 0x000fe20003f24070 */
[----:B------:R-:W-:Y:S02]  /*1800*/  @!P6 IMAD.IADD R25, R25, 0x1, -R3 ;  /* 0x000000011919e824 */ /* 0x000fe400078e0a03 */
[----:B------:R-:W-:-:S03]  /*1810*/  IMAD.HI.U32 R28, R5, R30, RZ ;  /* 0x0000001e051c7227 */ /* 0x000fc600078e00ff */
[C---:B------:R-:W-:Y:S01]  /*1820*/  ISETP.GT.U32.AND P6, PT, R3.reuse, R25, PT ;  /* 0x000000190300720c */ /* 0x040fe20003fc4070 */
[----:B------:R-:W-:Y:S01]  /*1830*/  @!P2 IMAD.MOV R20, RZ, RZ, -R20 ;  /* 0x000000ffff14a224 */ /* 0x000fe200078e0a14 */
[C---:B------:R-:W-:Y:S01]  /*1840*/  ISETP.GT.U32.AND P2, PT, R3.reuse, R24, PT ;  /* 0x000000180300720c */ /* 0x040fe20003f44070 */
[----:B------:R-:W-:Y:S01]  /*1850*/  IMAD R27, R3, R27, R34 ;  /* 0x0000001b031b7224 */ /* 0x000fe200078e0222 */
[----:B------:R-:W-:Y:S01]  /*1860*/  IABS R34, R38 ;  /* 0x0000002600227213 */ /* 0x000fe20000000000 */
[----:B------:R-:W-:Y:S02]  /*1870*/  IMAD.MOV R28, RZ, RZ, -R28 ;  /* 0x000000ffff1c7224 */ /* 0x000fe400078e0a1c */
[----:B------:R-:W-:Y:S01]  /*1880*/  @!P3 IMAD.IADD R26, R26, 0x1, -R3 ;  /* 0x000000011a1ab824 */ /* 0x000fe200078e0a03 */
[----:B------:R-:W-:Y:S01]  /*1890*/  ISETP.GE.AND P3, PT, R31, RZ, PT ;  /* 0x000000ff1f00720c */ /* 0x000fe20003f66270 */
[----:B------:R-:W-:Y:S01]  /*18a0*/  IMAD R28, R3, R28, R30 ;  /* 0x0000001c031c7224 */ /* 0x000fe200078e021e */
[----:B------:R-:W-:Y:S01]  /*18b0*/  IABS R31, R39 ;  /* 0x00000027001f7213 */ /* 0x000fe20000000000 */
[----:B------:R-:W-:-:S04]  /*18c0*/  IMAD.HI.U32 R30, R5, R34, RZ ;  /* 0x00000022051e7227 */ /* 0x000fc800078e00ff */
[----:B------:R-:W-:Y:S02]  /*18d0*/  IMAD.MOV R30, RZ, RZ, -R30 ;  /* 0x000000ffff1e7224 */ /* 0x000fe400078e0a1e */
[----:B------:R-:W-:Y:S01]  /*18e0*/  @!P2 IMAD.IADD R24, R24, 0x1, -R3 ;  /* 0x000000011818a824 */ /* 0x000fe200078e0a03 */
[----:B------:R-:W-:Y:S01]  /*18f0*/  ISETP.GE.AND P2, PT, R29, RZ, PT ;  /* 0x000000ff1d00720c */ /* 0x000fe20003f46270 */
[----:B------:R-:W-:-:S04]  /*1900*/  IMAD.HI.U32 R29, R5, R32, RZ ;  /* 0x00000020051d7227 */ /* 0x000fc800078e00ff */
[--C-:B------:R-:W-:Y:S01]  /*1910*/  @!P6 IMAD.IADD R25, R25, 0x1, -R3.reuse ;  /* 0x000000011919e824 */ /* 0x100fe200078e0a03 */
[C---:B------:R-:W-:Y:S01]  /*1920*/  ISETP.GT.U32.AND P6, PT, R3.reuse, R28, PT ;  /* 0x0000001c0300720c */ /* 0x040fe20003fc4070 */
[----:B------:R-:W-:Y:S01]  /*1930*/  IMAD R30, R3, R30, R34 ;  /* 0x0000001e031e7224 */ /* 0x000fe200078e0222 */
[----:B------:R-:W-:Y:S01]  /*1940*/  LOP3.LUT R34, R4, 0x3c, RZ, 0xfc, !PT ;  /* 0x0000003c04227812 */ /* 0x000fe200078efcff */
[----:B------:R-:W-:Y:S01]  /*1950*/  @!P1 IMAD.IADD R23, R23, 0x1, -R3 ;  /* 0x0000000117179824 */ /* 0x000fe200078e0a03 */
[C---:B------:R-:W-:Y:S01]  /*1960*/  ISETP.GT.U32.AND P1, PT, R3.reuse, R27, PT ;  /* 0x0000001b0300720c */ /* 0x040fe20003f24070 */
[----:B------:R-:W-:Y:S01]  /*1970*/  IMAD.MOV R29, RZ, RZ, -R29 ;  /* 0x000000ffff1d7224 */ /* 0x000fe200078e0a1d */
[----:B------:R-:W-:Y:S01]  /*1980*/  IABS R40, R34 ;  /* 0x0000002200287213 */ /* 0x000fe20000000000 */
[----:B------:R-:W-:Y:S01]  /*1990*/  @!P3 IMAD.MOV R25, RZ, RZ, -R25 ;  /* 0x000000ffff19b224 */ /* 0x000fe200078e0a19 */
[C---:B------:R-:W-:Y:S01]  /*19a0*/  ISETP.GT.U32.AND P3, PT, R3.reuse, R30, PT ;  /* 0x0000001e0300720c */ /* 0x040fe20003f64070 */
[----:B------:R-:W-:-:S02]  /*19b0*/  IMAD R29, R3, R29, R32 ;  /* 0x0000001d031d7224 */ /* 0x000fc400078e0220 */
[----:B------:R-:W-:Y:S01]  /*19c0*/  @!P5 IMAD.MOV R21, RZ, RZ, -R21 ;  /* 0x000000ffff15d224 */ /* 0x000fe200078e0a15 */
[C---:B------:R-:W-:Y:S01]  /*19d0*/  ISETP.GT.U32.AND P5, PT, R3.reuse, R26, PT ;  /* 0x0000001a0300720c */ /* 0x040fe20003fa4070 */
[----:B------:R-:W-:Y:S01]  /*19e0*/  @!P0 IMAD.MOV R23, RZ, RZ, -R23 ;  /* 0x000000ffff178224 */ /* 0x000fe200078e0a17 */
[----:B------:R-:W-:Y:S01]  /*19f0*/  ISETP.GT.U32.AND P0, PT, R3, R29, PT ;  /* 0x0000001d0300720c */ /* 0x000fe20003f04070 */
[----:B------:R-:W-:Y:S02]  /*1a00*/  IMAD.MOV.U32 R32, RZ, RZ, R31 ;  /* 0x000000ffff207224 */ /* 0x000fe400078e001f */
[--C-:B------:R-:W-:Y:S01]  /*1a10*/  @!P1 IMAD.IADD R27, R27, 0x1, -R3.reuse ;  /* 0x000000011b1b9824 */ /* 0x100fe200078e0a03 */
[----:B------:R-:W-:Y:S01]  /*1a20*/  ISETP.GE.AND P1, PT, R33, RZ, PT ;  /* 0x000000ff2100720c */ /* 0x000fe20003f26270 */
[--C-:B------:R-:W-:Y:S01]  /*1a30*/  @!P6 IMAD.IADD R28, R28, 0x1, -R3.reuse ;  /* 0x000000011c1ce824 */ /* 0x100fe200078e0a03 */
[----:B------:R-:W-:Y:S01]  /*1a40*/  LOP3.LUT R33, R4, 0x40, RZ, 0xfc, !PT ;  /* 0x0000004004217812 */ /* 0x000fe200078efcff */
[----:B------:R-:W-:Y:S01]  /*1a50*/  @!P3 IMAD.IADD R30, R30, 0x1, -R3 ;  /* 0x000000011e1eb824 */ /* 0x000fe200078e0a03 */
[C---:B------:R-:W-:Y:S01]  /*1a60*/  ISETP.GT.U32.AND P6, PT, R3.reuse, R27, PT ;  /* 0x0000001b0300720c */ /* 0x040fe20003fc4070 */
[----:B------:R-:W-:Y:S01]  /*1a70*/  @!P4 IMAD.MOV R22, RZ, RZ, -R22 ;  /* 0x000000ffff16c224 */ /* 0x000fe200078e0a16 */
[----:B------:R-:W-:Y:S01]  /*1a80*/  ISETP.GT.U32.AND P4, PT, R3, R28, PT ;  /* 0x0000001c0300720c */ /* 0x000fe20003f84070 */
[----:B------:R-:W-:Y:S01]  /*1a90*/  IMAD.HI.U32 R31, R5, R32, RZ ;  /* 0x00000020051f7227 */ /* 0x000fe200078e00ff */
[----:B------:R-:W-:-:S03]  /*1aa0*/  ISETP.GT.U32.AND P3, PT, R3, R30, PT ;  /* 0x0000001e0300720c */ /* 0x000fc60003f64070 */
[----:B------:R-:W-:Y:S01]  /*1ab0*/  @!P2 IMAD.MOV R24, RZ, RZ, -R24 ;  /* 0x000000ffff18a224 */ /* 0x000fe200078e0a18 */
[----:B------:R-:W-:Y:S01]  /*1ac0*/  ISETP.GE.AND P2, PT, R35, RZ, PT ;  /* 0x000000ff2300720c */ /* 0x000fe20003f46270 */
[--C-:B------:R-:W-:Y:S01]  /*1ad0*/  @!P5 IMAD.IADD R26, R26, 0x1, -R3.reuse ;  /* 0x000000011a1ad824 */ /* 0x100fe200078e0a03 */
[----:B------:R-:W-:Y:S01]  /*1ae0*/  ISETP.GE.AND P5, PT, R36, RZ, PT ;  /* 0x000000ff2400720c */ /* 0x000fe20003fa6270 */
[----:B------:R-:W-:Y:S01]  /*1af0*/  @!P0 IMAD.IADD R29, R29, 0x1, -R3 ;  /* 0x000000011d1d8824 */ /* 0x000fe200078e0a03 */
[----:B------:R-:W-:Y:S01]  /*1b00*/  ISETP.GE.AND P0, PT, R39, RZ, PT ;  /* 0x000000ff2700720c */ /* 0x000fe20003f06270 */
[----:B------:R-:W-:Y:S01]  /*1b10*/  IMAD.MOV R31, RZ, RZ, -R31 ;  /* 0x000000ffff1f7224 */ /* 0x000fe200078e0a1f */
[C---:B------:R-:W-:Y:S01]  /*1b20*/  LOP3.LUT R39, R4.reuse, 0x3a, RZ, 0xfc, !PT ;  /* 0x0000003a04277812 */ /* 0x040fe200078efcff */
[----:B------:R-:W-:Y:S01]  /*1b30*/  @!P1 IMAD.MOV R26, RZ, RZ, -R26 ;  /* 0x000000ffff1a9224 */ /* 0x000fe200078e0a1a */
[C---:B------:R-:W-:Y:S01]  /*1b40*/  ISETP.GT.U32.AND P1, PT, R3.reuse, R29, PT ;  /* 0x0000001d0300720c */ /* 0x040fe20003f24070 */
[----:B------:R-:W-:Y:S01]  /*1b50*/  IMAD R31, R3, R31, R32 ;  /* 0x0000001f031f7224 */ /* 0x000fe200078e0220 */
[----:B------:R-:W-:Y:S01]  /*1b60*/  LOP3.LUT R32, R4, 0x42, RZ, 0xfc, !PT ;  /* 0x0000004204207812 */ /* 0x000fe200078efcff */
[--C-:B------:R-:W-:Y:S01]  /*1b70*/  @!P6 IMAD.IADD R27, R27, 0x1, -R3.reuse ;  /* 0x000000011b1be824 */ /* 0x100fe200078e0a03 */
[----:B------:R-:W-:Y:S01]  /*1b80*/  ISETP.GE.AND P6, PT, R37, RZ, PT ;  /* 0x000000ff2500720c */ /* 0x000fe20003fc6270 */
[--C-:B------:R-:W-:Y:S01]  /*1b90*/  @!P3 IMAD.IADD R30, R30, 0x1, -R3.reuse ;  /* 0x000000011e1eb824 */ /* 0x100fe200078e0a03 */
[----:B------:R-:W-:Y:S01]  /*1ba0*/  IABS R36, R32 ;  /* 0x0000002000247213 */ /* 0x000fe20000000000 */
[----:B------:R-:W-:Y:S01]  /*1bb0*/  @!P4 IMAD.IADD R28, R28, 0x1, -R3 ;  /* 0x000000011c1cc824 */ /* 0x000fe200078e0a03 */
[----:B------:R-:W-:Y:S01]  /*1bc0*/  ISETP.GT.U32.AND P3, PT, R3, R31, PT ;  /* 0x0000001f0300720c */ /* 0x000fe20003f64070 */
[----:B------:R-:W-:Y:S01]  /*1bd0*/  @!P2 IMAD.MOV R27, RZ, RZ, -R27 ;  /* 0x000000ffff1ba224 */ /* 0x000fe200078e0a1b */
[----:B------:R-:W-:Y:S01]  /*1be0*/  ISETP.GE.AND P4, PT, R38, RZ, PT ;  /* 0x000000ff2600720c */ /* 0x000fe20003f86270 */
[----:B------:R-:W-:Y:S01]  /*1bf0*/  @!P5 IMAD.MOV R28, RZ, RZ, -R28 ;  /* 0x000000ffff1cd224 */ /* 0x000fe200078e0a1c */
[----:B------:R-:W-:Y:S01]  /*1c00*/  IABS R38, R33 ;  /* 0x0000002100267213 */ /* 0x000fe20000000000 */
[----:B------:R-:W-:Y:S01]  /*1c10*/  @!P1 IMAD.IADD R29, R29, 0x1, -R3 ;  /* 0x000000011d1d9824 */ /* 0x000fe200078e0a03 */
[----:B------:R-:W-:Y:S01]  /*1c20*/  ISETP.GE.AND P2, PT, R32, RZ, PT ;  /* 0x000000ff2000720c */ /* 0x000fe20003f46270 */
[----:B------:R-:W-:Y:S01]  /*1c30*/  IMAD.HI.U32 R32, R5, R36, RZ ;  /* 0x0000002405207227 */ /* 0x000fe200078e00ff */
[----:B------:R-:W-:-:S02]  /*1c40*/  ISETP.GE.AND P5, PT, R33, RZ, PT ;  /* 0x000000ff2100720c */ /* 0x000fc40003fa6270 */
[----:B------:R-:W-:Y:S01]  /*1c50*/  ISETP.GE.AND P1, PT, R34, RZ, PT ;  /* 0x000000ff2200720c */ /* 0x000fe20003f26270 */
[----:B------:R-:W-:Y:S01]  /*1c60*/  IMAD.HI.U32 R33, R5, R38, RZ ;  /* 0x0000002605217227 */ /* 0x000fe200078e00ff */
[----:B------:R-:W-:Y:S02]  /*1c70*/  IABS R42, R39 ;  /* 0x00000027002a7213 */ /* 0x000fe40000000000 */
[----:B------:R-:W-:Y:S01]  /*1c80*/  IABS R37, R43 ;  /* 0x0000002b00257213 */ /* 0x000fe20000000000 */
[----:B------:R-:W-:Y:S02]  /*1c90*/  IMAD.MOV R34, RZ, RZ, -R32 ;  /* 0x000000ffff227224 */ /* 0x000fe400078e0a20 */
[----:B------:R-:W-:Y:S02]  /*1ca0*/  IMAD.MOV R35, RZ, RZ, -R33 ;  /* 0x000000ffff237224 */ /* 0x000fe400078e0a21 */
[----:B------:R-:W-:Y:S01]  /*1cb0*/  IMAD R33, R3, R34, R36 ;  /* 0x0000002203217224 */ /* 0x000fe200078e0224 */
[----:B------:R-:W-:Y:S01]  /*1cc0*/  IABS R36, R41 ;  /* 0x0000002900247213 */ /* 0x000fe20000000000 */
[----:B------:R-:W-:-:S02]  /*1cd0*/  @!P3 IMAD.IADD R31, R31, 0x1, -R3 ;  /* 0x000000011f1fb824 */ /* 0x000fc400078e0a03 */
[----:B------:R-:W-:Y:S01]  /*1ce0*/  @!P6 IMAD.MOV R29, RZ, RZ, -R29 ;  /* 0x000000ffff1de224 */ /* 0x000fe200078e0a1d */
[C---:B------:R-:W-:Y:S01]  /*1cf0*/  ISETP.GT.U32.AND P6, PT, R3.reuse, R33, PT ;  /* 0x000000210300720c */ /* 0x040fe20003fc4070 */
[C---:B------:R-:W-:Y:S01]  /*1d00*/  IMAD R34, R3.reuse, R35, R38 ;  /* 0x0000002303227224 */ /* 0x040fe200078e0226 */
[----:B------:R-:W-:Y:S01]  /*1d10*/  ISETP.GT.U32.AND P3, PT, R3, R31, PT ;  /* 0x0000001f0300720c */ /* 0x000fe20003f64070 */
[----:B------:R-:W-:-:S04]  /*1d20*/  IMAD.HI.U32 R32, R5, R40, RZ ;  /* 0x0000002805207227 */ /* 0x000fc800078e00ff */
[----:B------:R-:W-:-:S04]  /*1d30*/  IMAD.HI.U32 R35, R5, R42, RZ ;  /* 0x0000002a05237227 */ /* 0x000fc800078e00ff */
[----:B------:R-:W-:Y:S02]  /*1d40*/  IMAD.MOV R32, RZ, RZ, -R32 ;  /* 0x000000ffff207224 */ /* 0x000fe400078e0a20 */
[----:B------:R-:W-:Y:S02]  /*1d50*/  IMAD.MOV R35, RZ, RZ, -R35 ;  /* 0x000000ffff237224 */ /* 0x000fe400078e0a23 */
[----:B------:R-:W-:Y:S02]  /*1d60*/  IMAD.MOV.U32 R38, RZ, RZ, R36 ;  /* 0x000000ffff267224 */ /* 0x000fe400078e0024 */
[C---:B------:R-:W-:Y:S01]  /*1d70*/  IMAD R32, R3.reuse, R32, R40 ;  /* 0x0000002003207224 */ /* 0x040fe200078e0228 */
[----:B------:R-:W-:Y:S01]  /*1d80*/  IABS R40, R45 ;  /* 0x0000002d00287213 */ /* 0x000fe20000000000 */
[----:B------:R-:W-:Y:S01]  /*1d90*/  @!P4 IMAD.MOV R30, RZ, RZ, -R30 ;  /* 0x000000ffff1ec224 */ /* 0x000fe200078e0a1e */
[C---:B------:R-:W-:Y:S01]  /*1da0*/  ISETP.GT.U32.AND P4, PT, R3.reuse, R34, PT ;  /* 0x000000220300720c */ /* 0x040fe20003f84070 */
[----:B------:R-:W-:Y:S01]  /*1db0*/  IMAD R35, R3, R35, R42 ;  /* 0x0000002303237224 */ /* 0x000fe200078e022a */
[----:B------:R-:W-:Y:S01]  /*1dc0*/  IABS R42, R46 ;  /* 0x0000002e002a7213 */ /* 0x000fe20000000000 */
[----:B------:R-:W-:-:S04]  /*1dd0*/  IMAD.HI.U32 R36, R5, R38, RZ ;  /* 0x0000002605247227 */ /* 0x000fc800078e00ff */
[--C-:B------:R-:W-:Y:S01]  /*1de0*/  @!P3 IMAD.IADD R31, R31, 0x1, -R3.reuse ;  /* 0x000000011f1fb824 */ /* 0x100fe200078e0a03 */
[----:B------:R-:W-:Y:S01]  /*1df0*/  ISETP.GT.U32.AND P3, PT, R3, R32, PT ;  /* 0x000000200300720c */ /* 0x000fe20003f64070 */
[--C-:B------:R-:W-:Y:S01]  /*1e00*/  @!P6 IMAD.IADD R33, R33, 0x1, -R3.reuse ;  /* 0x000000012121e824 */ /* 0x100fe200078e0a03 */
[C---:B------:R-:W-:Y:S01]  /*1e10*/  ISETP.GT.U32.AND P6, PT, R3.reuse, R35, PT ;  /* 0x000000230300720c */ /* 0x040fe20003fc4070 */
[----:B------:R-:W-:Y:S02]  /*1e20*/  IMAD.MOV R36, RZ, RZ, -R36 ;  /* 0x000000ffff247224 */ /* 0x000fe400078e0a24 */
[----:B------:R-:W-:Y:S01]  /*1e30*/  @!P4 IMAD.IADD R34, R34, 0x1, -R3 ;  /* 0x000000012222c824 */ /* 0x000fe200078e0a03 */
[C---:B------:R-:W-:Y:S01]  /*1e40*/  ISETP.GT.U32.AND P4, PT, R3.reuse, R33, PT ;  /* 0x000000210300720c */ /* 0x040fe20003f84070 */
[----:B------:R-:W-:Y:S02]  /*1e50*/  IMAD R36, R3, R36, R38 ;  /* 0x0000002403247224 */ /* 0x000fe400078e0226 */
[----:B------:R-:W-:-:S02]  /*1e60*/  IMAD.MOV.U32 R38, RZ, RZ, R37 ;  /* 0x000000ffff267224 */ /* 0x000fc400078e0025 */
[----:B------:R-:W-:Y:S02]  /*1e70*/  @!P0 IMAD.MOV R31, RZ, RZ, -R31 ;  /* 0x000000ffff1f8224 */ /* 0x000fe400078e0a1f */
[----:B------:R-:W-:-:S04]  /*1e80*/  IMAD.HI.U32 R37, R5, R38, RZ ;  /* 0x0000002605257227 */ /* 0x000fc800078e00ff */
[--C-:B------:R-:W-:Y:S01]  /*1e90*/  @!P3 IMAD.IADD R32, R32, 0x1, -R3.reuse ;  /* 0x000000012020b824 */ /* 0x100fe200078e0a03 */
[----:B------:R-:W-:Y:S01]  /*1ea0*/  ISETP.GT.U32.AND P3, PT, R3, R34, PT ;  /* 0x000000220300720c */ /* 0x000fe20003f64070 */
[----:B------:R-:W-:Y:S02]  /*1eb0*/  @!P6 IMAD.IADD R35, R35, 0x1, -R3 ;  /* 0x000000012323e824 */ /* 0x000fe400078e0a03 */
[----:B------:R-:W-:Y:S01]  /*1ec0*/  IMAD.MOV R37, RZ, RZ, -R37 ;  /* 0x000000ffff257224 */ /* 0x000fe200078e0a25 */
[----:B------:R-:W-:Y:S01]  /*1ed0*/  ISETP.GT.U32.AND P0, PT, R3, R32, PT ;  /* 0x000000200300720c */ /* 0x000fe20003f04070 */
[----:B------:R-:W-:Y:S01]  /*1ee0*/  @!P4 IMAD.IADD R33, R33, 0x1, -R3 ;  /* 0x000000012121c824 */ /* 0x000fe200078e0a03 */
[C---:B------:R-:W-:Y:S01]  /*1ef0*/  ISETP.GT.U32.AND P6, PT, R3.reuse, R35, PT ;  /* 0x000000230300720c */ /* 0x040fe20003fc4070 */
[C---:B------:R-:W-:Y:S01]  /*1f00*/  IMAD R37, R3.reuse, R37, R38 ;  /* 0x0000002503257224 */ /* 0x040fe200078e0226 */
[----:B------:R-:W-:Y:S01]  /*1f10*/  ISETP.GT.U32.AND P4, PT, R3, R36, PT ;  /* 0x000000240300720c */ /* 0x000fe20003f84070 */
[----:B------:R-:W-:-:S04]  /*1f20*/  IMAD.HI.U32 R38, R5, R40, RZ ;  /* 0x0000002805267227 */ /* 0x000fc800078e00ff */
[----:B------:R-:W-:Y:S02]  /*1f30*/  IMAD.MOV R38, RZ, RZ, -R38 ;  /* 0x000000ffff267224 */ /* 0x000fe400078e0a26 */
[--C-:B------:R-:W-:Y:S01]  /*1f40*/  @!P3 IMAD.IADD R34, R34, 0x1, -R3.reuse ;  /* 0x000000012222b824 */ /* 0x100fe200078e0a03 */
[C---:B------:R-:W-:Y:S01]  /*1f50*/  ISETP.GT.U32.AND P3, PT, R3.reuse, R37, PT ;  /* 0x000000250300720c */ /* 0x040fe20003f64070 */
[----:B------:R-:W-:Y:S01]  /*1f60*/  IMAD R38, R3, R38, R40 ;  /* 0x0000002603267224 */ /* 0x000fe200078e0228 */
[----:B------:R-:W-:Y:S01]  /*1f70*/  IABS R40, R49 ;  /* 0x0000003100287213 */ /* 0x000fe20000000000 */
[--C-:B------:R-:W-:Y:S02]  /*1f80*/  @!P6 IMAD.IADD R35, R35, 0x1, -R3.reuse ;  /* 0x000000012323e824 */ /* 0x100fe400078e0a03 */
[--C-:B------:R-:W-:Y:S01]  /*1f90*/  @!P0 IMAD.IADD R32, R32, 0x1, -R3.reuse ;  /* 0x0000000120208824 */ /* 0x100fe200078e0a03 */
[----:B------:R-:W-:Y:S01]  /*1fa0*/  ISETP.GT.U32.AND P6, PT, R3, R38, PT ;  /* 0x000000260300720c */ /* 0x000fe20003fc4070 */
[----:B------:R-:W-:Y:S01]  /*1fb0*/  @!P4 IMAD.IADD R36, R36, 0x1, -R3 ;  /* 0x000000012424c824 */ /* 0x000fe200078e0a03 */
[----:B------:R-:W-:Y:S01]  /*1fc0*/  ISETP.GE.AND P0, PT, R39, RZ, PT ;  /* 0x000000ff2700720c */ /* 0x000fe20003f06270 */
[----:B------:R-:W-:Y:S01]  /*1fd0*/  IMAD.HI.U32 R39, R5, R42, RZ ;  /* 0x0000002a05277227 */ /* 0x000fe200078e00ff */
[----:B------:R-:W-:-:S03]  /*1fe0*/  ISETP.GE.AND P4, PT, R41, RZ, PT ;  /* 0x000000ff2900720c */ /* 0x000fc60003f86270 */
[----:B------:R-:W-:Y:S02]  /*1ff0*/  IMAD.MOV R39, RZ, RZ, -R39 ;  /* 0x000000ffff277224 */ /* 0x000fe400078e0a27 */
[--C-:B------:R-:W-:Y:S01]  /*2000*/  @!P3 IMAD.IADD R37, R37, 0x1, -R3.reuse ;  /* 0x000000012525b824 */ /* 0x100fe200078e0a03 */
[----:B------:R-:W-:Y:S01]  /*2010*/  ISETP.GE.AND P3, PT, R43, RZ, PT ;  /* 0x000000ff2b00720c */ /* 0x000fe20003f66270 */
[C---:B------:R-:W-:Y:S01]  /*2020*/  IMAD R39, R3.reuse, R39, R42 ;  /* 0x0000002703277224 */ /* 0x040fe200078e022a */
[----:B------:R-:W-:Y:S01]  /*2030*/  LOP3.LUT R43, R4, 0x28, RZ, 0xfc, !PT ;  /* 0x00000028042b7812 */ /* 0x000fe200078efcff */
[----:B------:R-:W-:Y:S01]  /*2040*/  @!P6 IMAD.IADD R38, R38, 0x1, -R3 ;  /* 0x000000012626e824 */ /* 0x000fe200078e0a03 */
[----:B------:R-:W-:Y:S01]  /*2050*/  ISETP.GT.U32.AND P6, PT, R3, R37, PT ;  /* 0x000000250300720c */ /* 0x000fe20003fc4070 */
[----:B------:R-:W-:Y:S02]  /*2060*/  IMAD.MOV.U32 R42, RZ, RZ, R40 ;  /* 0x000000ffff2a7224 */ /* 0x000fe400078e0028 */
[----:B------:R-:W-:-:S04]  /*2070*/  IMAD.HI.U32 R40, R5, R44, RZ ;  /* 0x0000002c05287227 */ /* 0x000fc800078e00ff */
[----:B------:R-:W-:Y:S02]  /*2080*/  IMAD.MOV R40, RZ, RZ, -R40 ;  /* 0x000000ffff287224 */ /* 0x000fe400078e0a28 */
[----:B------:R-:W-:Y:S01]  /*2090*/  @!P1 IMAD.MOV R32, RZ, RZ, -R32 ;  /* 0x000000ffff209224 */ /* 0x000fe200078e0a20 */
[C---:B------:R-:W-:Y:S01]  /*20a0*/  ISETP.GT.U32.AND P1, PT, R3.reuse, R39, PT ;  /* 0x000000270300720c */ /* 0x040fe20003f24070 */
[----:B------:R-:W-:Y:S01]  /*20b0*/  IMAD R40, R3, R40, R44 ;  /* 0x0000002803287224 */ /* 0x000fe200078e022c */
[----:B------:R-:W-:Y:S01]  /*20c0*/  LOP3.LUT R44, R4, 0x26, RZ, 0xfc, !PT ;  /* 0x00000026042c7812 */ /* 0x000fe200078efcff */
[----:B------:R-:W-:Y:S02]  /*20d0*/  @!P6 IMAD.IADD R37, R37, 0x1, -R3 ;  /* 0x000000012525e824 */ /* 0x000fe400078e0a03 */
[----:B------:R-:W-:Y:S01]  /*20e0*/  @!P2 IMAD.MOV R33, RZ, RZ, -R33 ;  /* 0x000000ffff21a224 */ /* 0x000fe200078e0a21 */
[----:B------:R-:W-:Y:S01]  /*20f0*/  ISETP.GT.U32.AND P6, PT, R3, R40, PT ;  /* 0x000000280300720c */ /* 0x000fe20003fc4070 */
[----:B------:R-:W-:Y:S01]  /*2100*/  IMAD.HI.U32 R41, R5, R42, RZ ;  /* 0x0000002a05297227 */ /* 0x000fe200078e00ff */
[----:B------:R-:W-:-:S02]  /*2110*/  ISETP.GT.U32.AND P2, PT, R3, R36, PT ;  /* 0x000000240300720c */ /* 0x000fc40003f44070 */
[----:B------:R-:W-:Y:S01]  /*2120*/  IABS R50, R44 ;  /* 0x0000002c00327213 */ /* 0x000fe20000000000 */
[----:B------:R-:W-:Y:S01]  /*2130*/  @!P5 IMAD.MOV R34, RZ, RZ, -R34 ;  /* 0x000000ffff22d224 */ /* 0x000fe200078e0a22 */
[----:B------:R-:W-:Y:S01]  /*2140*/  ISETP.GT.U32.AND P5, PT, R3, R38, PT ;  /* 0x000000260300720c */ /* 0x000fe20003fa4070 */
[----:B------:R-:W-:Y:S02]  /*2150*/  IMAD.MOV R41, RZ, RZ, -R41 ;  /* 0x000000ffff297224 */ /* 0x000fe400078e0a29 */
[----:B------:R-:W-:Y:S02]  /*2160*/  @!P1 IMAD.IADD R39, R39, 0x1, -R3 ;  /* 0x0000000127279824 */ /* 0x000fe400078e0a03 */
[----:B------:R-:W-:Y:S01]  /*2170*/  @!P0 IMAD.MOV R35, RZ, RZ, -R35 ;  /* 0x000000ffff238224 */ /* 0x000fe200078e0a23 */
[----:B------:R-:W-:Y:S01]  /*2180*/  ISETP.GE.AND P0, PT, R45, RZ, PT ;  /* 0x000000ff2d00720c */ /* 0x000fe20003f06270 */
[--C-:B------:R-:W-:Y:S01]  /*2190*/  @!P6 IMAD.IADD R40, R40, 0x1, -R3.reuse ;  /* 0x000000012828e824 */ /* 0x100fe200078e0a03 */
[C---:B------:R-:W-:Y:S01]  /*21a0*/  ISETP.GT.U32.AND P1, PT, R3.reuse, R39, PT ;  /* 0x000000270300720c */ /* 0x040fe20003f24070 */
[C---:B------:R-:W-:Y:S01]  /*21b0*/  IMAD R41, R3.reuse, R41, R42 ;  /* 0x0000002903297224 */ /* 0x040fe200078e022a */
[----:B------:R-:W-:Y:S01]  /*21c0*/  LOP3.LUT R42, R4, 0x2a, RZ, 0xfc, !PT ;  /* 0x0000002a042a7812 */ /* 0x000fe200078efcff */
[--C-:B------:R-:W-:Y:S01]  /*21d0*/  @!P2 IMAD.IADD R36, R36, 0x1, -R3.reuse ;  /* 0x000000012424a824 */ /* 0x100fe200078e0a03 */
[----:B------:R-:W-:Y:S01]  /*21e0*/  ISETP.GT.U32.AND P6, PT, R3, R40, PT ;  /* 0x000000280300720c */ /* 0x000fe20003fc4070 */
[----:B------:R-:W-:Y:S01]  /*21f0*/  @!P5 IMAD.IADD R38, R38, 0x1, -R3 ;  /* 0x000000012626d824 */ /* 0x000fe200078e0a03 */
[----:B------:R-:W-:Y:S01]  /*2200*/  ISETP.GE.AND P2, PT, R46, RZ, PT ;  /* 0x000000ff2e00720c */ /* 0x000fe20003f46270 */
[----:B------:R-:W-:Y:S01]  /*2210*/  @!P3 IMAD.MOV R37, RZ, RZ, -R37 ;  /* 0x000000ffff25b224 */ /* 0x000fe200078e0a25 */
[----:B------:R-:W-:Y:S01]  /*2220*/  IABS R46, R42 ;  /* 0x0000002a002e7213 */ /* 0x000fe20000000000 */
[----:B------:R-:W-:Y:S01]  /*2230*/  @!P4 IMAD.MOV R36, RZ, RZ, -R36 ;  /* 0x000000ffff24c224 */ /* 0x000fe200078e0a24 */
[----:B------:R-:W-:Y:S01]  /*2240*/  ISETP.GE.AND P5, PT, R48, RZ, PT ;  /* 0x000000ff3000720c */ /* 0x000fe20003fa6270 */
[----:B------:R-:W-:Y:S01]  /*2250*/  @!P0 IMAD.MOV R38, RZ, RZ, -R38 ;  /* 0x000000ffff268224 */ /* 0x000fe200078e0a26 */
[----:B------:R-:W-:Y:S01]  /*2260*/  ISETP.GE.AND P3, PT, R42, RZ, PT ;  /* 0x000000ff2a00720c */ /* 0x000fe20003f66270 */
[----:B------:R-:W-:Y:S01]  /*2270*/  IMAD.HI.U32 R42, R5, R46, RZ ;  /* 0x0000002e052a7227 */ /* 0x000fe200078e00ff */
[----:B------:R-:W-:-:S02]  /*2280*/  IABS R48, R43 ;  /* 0x0000002b00307213 */ /* 0x000fc40000000000 */
[----:B------:R-:W-:Y:S01]  /*2290*/  ISETP.GE.AND P0, PT, R43, RZ, PT ;  /* 0x000000ff2b00720c */ /* 0x000fe20003f06270 */
[--C-:B------:R-:W-:Y:S01]  /*22a0*/  @!P6 IMAD.IADD R40, R40, 0x1, -R3.reuse ;  /* 0x000000012828e824 */ /* 0x100fe200078e0a03 */
[----:B------:R-:W-:Y:S01]  /*22b0*/  ISETP.GT.U32.AND P6, PT, R3, R41, PT ;  /* 0x000000290300720c */ /* 0x000fe20003fc4070 */
[----:B------:R-:W-:Y:S01]  /*22c0*/  IMAD.HI.U32 R43, R5, R48, RZ ;  /* 0x00000030052b7227 */ /* 0x000fe200078e00ff */
[----:B------:R-:W-:Y:S02]  /*22d0*/  ISETP.GE.AND P4, PT, R49, RZ, PT ;  /* 0x000000ff3100720c */ /* 0x000fe40003f86270 */
[----:B------:R-:W-:Y:S01]  /*22e0*/  IABS R49, R51 ;  /* 0x0000003300317213 */ /* 0x000fe20000000000 */
[----:B------:R-:W-:Y:S02]  /*22f0*/  IMAD.MOV R42, RZ, RZ, -R42 ;  /* 0x000000ffff2a7224 */ /* 0x000fe400078e0a2a */
[----:B------:R-:W-:Y:S01]  /*2300*/  @!P1 IMAD.IADD R39, R39, 0x1, -R3 ;  /* 0x0000000127279824 */ /* 0x000fe200078e0a03 */
[----:B------:R-:W-:Y:S01]  /*2310*/  ISETP.GE.AND P1, PT, R44, RZ, PT ;  /* 0x000000ff2c00720c */ /* 0x000fe20003f26270 */
[----:B------:R-:W-:-:S04]  /*2320*/  IMAD.HI.U32 R44, R5, R50, RZ ;  /* 0x00000032052c7227 */ /* 0x000fc800078e00ff */
[----:B------:R-:W-:Y:S02]  /*2330*/  IMAD.MOV R43, RZ, RZ, -R43 ;  /* 0x000000ffff2b7224 */ /* 0x000fe400078e0a2b */
[----:B------:R-:W-:Y:S02]  /*2340*/  IMAD R42, R3, R42, R46 ;  /* 0x0000002a032a7224 */ /* 0x000fe400078e022e */
[----:B------:R-:W-:Y:S02]  /*2350*/  @!P6 IMAD.IADD R41, R41, 0x1, -R3 ;  /* 0x000000012929e824 */ /* 0x000fe400078e0a03 */
[----:B------:R-:W-:Y:S02]  /*2360*/  IMAD.MOV R45, RZ, RZ, -R44 ;  /* 0x000000ffff2d7224 */ /* 0x000fe400078e0a2c */
[C---:B------:R-:W-:Y:S01]  /*2370*/  IMAD R44, R3.reuse, R43, R48 ;  /* 0x0000002b032c7224 */ /* 0x040fe200078e0230 */
[C---:B------:R-:W-:Y:S01]  /*2380*/  ISETP.GT.U32.AND P6, PT, R3.reuse, R41, PT ;  /* 0x000000290300720c */ /* 0x040fe20003fc4070 */
[----:B------:R-:W-:Y:S01]  /*2390*/  @!P2 IMAD.MOV R39, RZ, RZ, -R39 ;  /* 0x000000ffff27a224 */ /* 0x000fe200078e0a27 */
[C---:B------:R-:W-:Y:S01]  /*23a0*/  ISETP.GT.U32.AND P2, PT, R3.reuse, R42, PT ;  /* 0x0000002a0300720c */ /* 0x040fe20003f44070 */
[----:B------:R-:W-:Y:S01]  /*23b0*/  IMAD.MOV.U32 R48, RZ, RZ, R49 ;  /* 0x000000ffff307224 */ /* 0x000fe200078e0031 */
[----:B------:R-:W-:Y:S01]  /*23c0*/  IABS R49, R63 ;  /* 0x0000003f00317213 */ /* 0x000fe20000000000 */
[----:B------:R-:W-:Y:S01]  /*23d0*/  @!P5 IMAD.MOV R40, RZ, RZ, -R40 ;  /* 0x000000ffff28d224 */ /* 0x000fe200078e0a28 */
[----:B------:R-:W-:Y:S01]  /*23e0*/  ISETP.GT.U32.AND P5, PT, R3, R44, PT ;  /* 0x0000002c0300720c */ /* 0x000fe20003fa4070 */
[----:B------:R-:W-:-:S04]  /*23f0*/  IMAD.HI.U32 R43, R5, R48, RZ ;  /* 0x00000030052b7227 */ /* 0x000fc800078e00ff */
[----:B------:R-:W-:Y:S02]  /*2400*/  IMAD R46, R3, R45, R50 ;  /* 0x0000002d032e7224 */ /* 0x000fe400078e0232 */
[----:B------:R-:W-:Y:S02]  /*2410*/  IMAD.MOV R43, RZ, RZ, -R43 ;  /* 0x000000ffff2b7224 */ /* 0x000fe400078e0a2b */
[----:B------:R-:W-:-:S04]  /*2420*/  IMAD.HI.U32 R45, R5, R62, RZ ;  /* 0x0000003e052d7227 */ /* 0x000fc800078e00ff */
[----:B------:R-:W-:Y:S02]  /*2430*/  IMAD R48, R3, R43, R48 ;  /* 0x0000002b03307224 */ /* 0x000fe400078e0230 */
[--C-:B------:R-:W-:Y:S01]  /*2440*/  @!P6 IMAD.IADD R41, R41, 0x1, -R3.reuse ;  /* 0x000000012929e824 */ /* 0x100fe200078e0a03 */
[C---:B------:R-:W-:Y:S01]  /*2450*/  ISETP.GT.U32.AND P6, PT, R3.reuse, R46, PT ;  /* 0x0000002e0300720c */ /* 0x040fe20003fc4070 */
[----:B------:R-:W-:Y:S02]  /*2460*/  @!P2 IMAD.IADD R42, R42, 0x1, -R3 ;  /* 0x000000012a2aa824 */ /* 0x000fe400078e0a03 */
[----:B------:R-:W-:Y:S02]  /*2470*/  IMAD.MOV R45, RZ, RZ, -R45 ;  /* 0x000000ffff2d7224 */ /* 0x000fe400078e0a2d */
[----:B------:R-:W-:Y:S01]  /*2480*/  @!P5 IMAD.IADD R44, R44, 0x1, -R3 ;  /* 0x000000012c2cd824 */ /* 0x000fe200078e0a03 */
[C---:B------:R-:W-:Y:S01]  /*2490*/  ISETP.GT.U32.AND P2, PT, R3.reuse, R42, PT ;  /* 0x0000002a0300720c */ /* 0x040fe20003f44070 */
[----:B------:R-:W-:Y:S01]  /*24a0*/  @!P4 IMAD.MOV R41, RZ, RZ, -R41 ;  /* 0x000000ffff29c224 */ /* 0x000fe200078e0a29 */
[C---:B------:R-:W-:Y:S01]  /*24b0*/  ISETP.GT.U32.AND P4, PT, R3.reuse, R48, PT ;  /* 0x000000300300720c */ /* 0x040fe20003f84070 */
[C---:B------:R-:W-:Y:S01]  /*24c0*/  IMAD R50, R3.reuse, R45, R62 ;  /* 0x0000002d03327224 */ /* 0x040fe200078e023e */
[----:B------:R-:W-:Y:S01]  /*24d0*/  ISETP.GT.U32.AND P5, PT, R3, R44, PT ;  /* 0x0000002c0300720c */ /* 0x000fe20003fa4070 */
[----:B------:R-:W-:Y:S01]  /*24e0*/  IMAD.MOV.U32 R62, RZ, RZ, R49 ;  /* 0x000000ffff3e7224 */ /* 0x000fe200078e0031 */
[----:B------:R-:W-:Y:S01]  /*24f0*/  LOP3.LUT R49, R4, 0x1a, RZ, 0xfc, !PT ;  /* 0x0000001a04317812 */ /* 0x000fe200078efcff */
[----:B------:R-:W-:-:S02]  /*2500*/  @!P6 IMAD.IADD R46, R46, 0x1, -R3 ;  /* 0x000000012e2ee824 */ /* 0x000fc400078e0a03 */
[----:B------:R-:W-:Y:S01]  /*2510*/  IMAD.HI.U32 R43, R5, R62, RZ ;  /* 0x0000003e052b7227 */ /* 0x000fe200078e00ff */
[----:B------:R-:W-:Y:S02]  /*2520*/  IABS R76, R49 ;  /* 0x00000031004c7213 */ /* 0x000fe40000000000 */
[C---:B------:R-:W-:Y:S01]  /*2530*/  ISETP.GT.U32.AND P6, PT, R3.reuse, R46, PT ;  /* 0x0000002e0300720c */ /* 0x040fe20003fc4070 */
[----:B------:R-:W-:Y:S02]  /*2540*/  IMAD.MOV R43, RZ, RZ, -R43 ;  /* 0x000000ffff2b7224 */ /* 0x000fe400078e0a2b */
[--C-:B------:R-:W-:Y:S01]  /*2550*/  @!P2 IMAD.IADD R42, R42, 0x1, -R3.reuse ;  /* 0x000000012a2aa824 */ /* 0x100fe200078e0a03 */
[C---:B------:R-:W-:Y:S01]  /*2560*/  ISETP.GT.U32.AND P2, PT, R3.reuse, R50, PT ;  /* 0x000000320300720c */ /* 0x040fe20003f44070 */
[----:B------:R-:W-:Y:S02]  /*2570*/  IMAD R62, R3, R43, R62 ;  /* 0x0000002b033e7224 */ /* 0x000fe400078e023e */
[----:B------:R-:W-:-:S02]  /*2580*/  @!P4 IMAD.IADD R48, R48, 0x1, -R3 ;  /* 0x000000013030c824 */ /* 0x000fc400078e0a03 */
[----:B------:R-:W-:Y:S01]  /*2590*/  @!P5 IMAD.IADD R44, R44, 0x1, -R3 ;  /* 0x000000012c2cd824 */ /* 0x000fe200078e0a03 */
[----:B------:R-:W-:Y:S01]  /*25a0*/  ISETP.GT.U32.AND P5, PT, R3, R62, PT ;  /* 0x0000003e0300720c */ /* 0x000fe20003fa4070 */
[----:B------:R-:W-:Y:S01]  /*25b0*/  IMAD.HI.U32 R43, R5, R64, RZ ;  /* 0x00000040052b7227 */ /* 0x000fe200078e00ff */
[----:B------:R-:W-:-:S03]  /*25c0*/  ISETP.GT.U32.AND P4, PT, R3, R48, PT ;  /* 0x000000300300720c */ /* 0x000fc60003f84070 */
[----:B------:R-:W-:Y:S01]  /*25d0*/  @!P3 IMAD.MOV R42, RZ, RZ, -R42 ;  /* 0x000000ffff2ab224 */ /* 0x000fe200078e0a2a */
[----:B------:R-:W-:Y:S01]  /*25e0*/  ISETP.GE.AND P3, PT, R51, RZ, PT ;  /* 0x000000ff3300720c */ /* 0x000fe20003f66270 */
[----:B------:R-:W-:Y:S01]  /*25f0*/  IMAD.HI.U32 R45, R5, R76, RZ ;  /* 0x0000004c052d7227 */ /* 0x000fe200078e00ff */
[----:B------:R-:W-:-:S03]  /*2600*/  LEA.HI R51, R59, R67, RZ, 0x1a ;  /* 0x000000433b337211 */ /* 0x000fc600078fd0ff */
[----:B------:R-:W-:Y:S02]  /*2610*/  IMAD.MOV R43, RZ, RZ, -R43 ;  /* 0x000000ffff2b7224 */ /* 0x000fe400078e0a2b */
[----:B------:R-:W-:Y:S01]  /*2620*/  @!P2 IMAD.IADD R50, R50, 0x1, -R3 ;  /* 0x000000013232a824 */ /* 0x000fe200078e0a03 */
[----:B------:R-:W-:Y:S01]  /*2630*/  ISETP.GE.AND P2, PT, R63, RZ, PT ;  /* 0x000000ff3f00720c */ /* 0x000fe20003f46270 */
[----:B------:R-:W-:Y:S02]  /*2640*/  IMAD.MOV R45, RZ, RZ, -R45 ;  /* 0x000000ffff2d7224 */ /* 0x000fe400078e0a2d */
[C---:B------:R-:W-:Y:S01]  /*2650*/  IMAD R64, R3.reuse, R43, R64 ;  /* 0x0000002b03407224 */ /* 0x040fe200078e0240 */
[----:B------:R-:W-:Y:S01]  /*2660*/  LOP3.LUT R43, R4, 0x18, RZ, 0xfc, !PT ;  /* 0x00000018042b7812 */ /* 0x000fe200078efcff */
[--C-:B------:R-:W-:Y:S01]  /*2670*/  @!P5 IMAD.IADD R62, R62, 0x1, -R3.reuse ;  /* 0x000000013e3ed824 */ /* 0x100fe200078e0a03 */
[C---:B------:R-:W-:Y:S01]  /*2680*/  ISETP.GT.U32.AND P5, PT, R3.reuse, R50, PT ;  /* 0x000000320300720c */ /* 0x040fe20003fa4070 */
[----:B------:R-:W-:Y:S01]  /*2690*/  @!P4 IMAD.IADD R48, R48, 0x1, -R3 ;  /* 0x000000013030c824 */ /* 0x000fe200078e0a03 */
[C---:B------:R-:W-:Y:S01]  /*26a0*/  ISETP.GT.U32.AND P4, PT, R3.reuse, R64, PT ;  /* 0x000000400300720c */ /* 0x040fe20003f84070 */
[----:B------:R-:W-:Y:S01]  /*26b0*/  IMAD R76, R3, R45, R76 ;  /* 0x0000002d034c7224 */ /* 0x000fe200078e024c */
[----:B------:R-:W-:Y:S01]  /*26c0*/  LOP3.LUT R45, R4, 0x16, RZ, 0xfc, !PT ;  /* 0x00000016042d7812 */ /* 0x000fe200078efcff */
[----:B------:R-:W-:-:S02]  /*26d0*/  IMAD.MOV.U32 R66, RZ, RZ, R44 ;  /* 0x000000ffff427224 */ /* 0x000fc400078e002c */
[----:B------:R-:W-:Y:S01]  /*26e0*/  IMAD.MOV.U32 R70, RZ, RZ, R48 ;  /* 0x000000ffff467224 */ /* 0x000fe200078e0030 */
[----:B------:R-:W-:Y:S01]  /*26f0*/  IABS R48, R45 ;  /* 0x0000002d00307213 */ /* 0x000fe20000000000 */
[--C-:B------:R-:W-:Y:S01]  /*2700*/  @!P6 IMAD.IADD R46, R46, 0x1, -R3.reuse ;  /* 0x000000012e2ee824 */ /* 0x100fe200078e0a03 */
[----:B------:R-:W-:Y:S01]  /*2710*/  ISETP.GE.AND P6, PT, R61, RZ, PT ;  /* 0x000000ff3d00720c */ /* 0x000fe20003fc6270 */
[----:B------:R-:W-:Y:S01]  /*2720*/  @!P0 IMAD.MOV R66, RZ, RZ, -R66 ;  /* 0x000000ffff428224 */ /* 0x000fe200078e0a42 */
[C---:B------:R-:W-:Y:S01]  /*2730*/  ISETP.GT.U32.AND P0, PT, R3.reuse, R62, PT ;  /* 0x0000003e0300720c */ /* 0x040fe20003f04070 */
[----:B------:R-:W-:Y:S01]  /*2740*/  @!P3 IMAD.MOV R70, RZ, RZ, -R70 ;  /* 0x000000ffff46b224 */ /* 0x000fe200078e0a46 */
[----:B------:R-:W-:Y:S01]  /*2750*/  ISETP.GT.U32.AND P3, PT, R3, R76, PT ;  /* 0x0000004c0300720c */ /* 0x000fe20003f64070 */
[--C-:B------:R-:W-:Y:S01]  /*2760*/  @!P5 IMAD.IADD R50, R50, 0x1, -R3.reuse ;  /* 0x000000013232d824 */ /* 0x100fe200078e0a03 */
[----:B------:R-:W-:Y:S01]  /*2770*/  ISETP.GE.AND P5, PT, R49, RZ, PT ;  /* 0x000000ff3100720c */ /* 0x000fe20003fa6270 */
[----:B------:R-:W-:Y:S01]  /*2780*/  IMAD.MOV.U32 R68, RZ, RZ, R46 ;  /* 0x000000ffff447224 */ /* 0x000fe200078e002e */
[----:B------:R-:W-:Y:S01]  /*2790*/  IABS R46, R43 ;  /* 0x0000002b002e7213 */ /* 0x000fe20000000000 */
[----:B------:R-:W-:Y:S01]  /*27a0*/  @!P4 IMAD.IADD R64, R64, 0x1, -R3 ;  /* 0x000000014040c824 */ /* 0x000fe200078e0a03 */
[----:B------:R-:W-:Y:S01]  /*27b0*/  ISETP.GE.AND P4, PT, R45, RZ, PT ;  /* 0x000000ff2d00720c */ /* 0x000fe20003f86270 */
[----:B------:R-:W-:Y:S01]  /*27c0*/  IMAD.MOV.U32 R72, RZ, RZ, R50 ;  /* 0x000000ffff487224 */ /* 0x000fe200078e0032 */
[C---:B------:R-:W-:Y:S01]  /*27d0*/  LOP3.LUT R61, R4.reuse, 0xa, RZ, 0xfc, !PT ;  /* 0x0000000a043d7812 */ /* 0x040fe200078efcff */
[----:B------:R-:W-:Y:S01]  /*27e0*/  IMAD.HI.U32 R44, R5, R48, RZ ;  /* 0x00000030052c7227 */ /* 0x000fe200078e00ff */
[----:B------:R-:W-:-:S02]  /*27f0*/  LOP3.LUT R49, R4, 0xc, RZ, 0xfc, !PT ;  /* 0x0000000c04317812 */ /* 0x000fc400078efcff */
[----:B------:R-:W-:Y:S01]  /*2800*/  IABS R96, R61 ;  /* 0x0000003d00607213 */ /* 0x000fe20000000000 */
[--C-:B------:R-:W-:Y:S01]  /*2810*/  @!P0 IMAD.IADD R62, R62, 0x1, -R3.reuse ;  /* 0x000000013e3e8824 */ /* 0x100fe200078e0a03 */
[----:B------:R-:W-:Y:S01]  /*2820*/  ISETP.GE.AND P0, PT, R43, RZ, PT ;  /* 0x000000ff2b00720c */ /* 0x000fe20003f06270 */
[----:B------:R-:W-:Y:S01]  /*2830*/  @!P3 IMAD.IADD R76, R76, 0x1, -R3 ;  /* 0x000000014c4cb824 */ /* 0x000fe200078e0a03 */
[----:B------:R-:W-:Y:S01]  /*2840*/  IABS R94, R49 ;  /* 0x00000031005e7213 */ /* 0x000fe20000000000 */
[----:B------:R-:W-:Y:S01]  /*2850*/  @!P6 IMAD.MOV R72, RZ, RZ, -R72 ;  /* 0x000000ffff48e224 */ /* 0x000fe200078e0a48 */
[----:B------:R-:W-:Y:S01]  /*2860*/  ISETP.GT.U32.AND P6, PT, R3, R64, PT ;  /* 0x000000400300720c */ /* 0x000fe20003fc4070 */
[----:B------:R-:W-:Y:S01]  /*2870*/  IMAD.HI.U32 R43, R5, R46, RZ ;  /* 0x0000002e052b7227 */ /* 0x000fe200078e00ff */
[----:B------:R-:W-:-:S03]  /*2880*/  ISETP.GT.U32.AND P3, PT, R3, R76, PT ;  /* 0x0000004c0300720c */ /* 0x000fc60003f64070 */
[----:B------:R-:W-:Y:S02]  /*2890*/  IMAD.MOV R43, RZ, RZ, -R43 ;  /* 0x000000ffff2b7224 */ /* 0x000fe400078e0a2b */
[----:B------:R-:W-:Y:S02]  /*28a0*/  IMAD.MOV R45, RZ, RZ, -R44 ;  /* 0x000000ffff2d7224 */ /* 0x000fe400078e0a2c */
[C---:B------:R-:W-:Y:S01]  /*28b0*/  IMAD R44, R3.reuse, R43, R46 ;  /* 0x0000002b032c7224 */ /* 0x040fe200078e022e */
[C---:B------:R-:W-:Y:S01]  /*28c0*/  LOP3.LUT R43, R4.reuse, 0x14, RZ, 0xfc, !PT ;  /* 0x00000014042b7812 */ /* 0x040fe200078efcff */
[C---:B------:R-:W-:Y:S01]  /*28d0*/  IMAD R46, R3.reuse, R45, R48 ;  /* 0x0000002d032e7224 */ /* 0x040fe200078e0230 */
[----:B------:R-:W-:Y:S01]  /*28e0*/  LOP3.LUT R45, R4, 0x12, RZ, 0xfc, !PT ;  /* 0x00000012042d7812 */ /* 0x000fe200078efcff */
[--C-:B------:R-:W-:Y:S01]  /*28f0*/  @!P6 IMAD.IADD R64, R64, 0x1, -R3.reuse ;  /* 0x000000014040e824 */ /* 0x100fe200078e0a03 */
[----:B------:R-:W-:Y:S01]  /*2900*/  ISETP.GT.U32.AND P6, PT, R3, R44, PT ;  /* 0x0000002c0300720c */ /* 0x000fe20003fc4070 */
[--C-:B------:R-:W-:Y:S01]  /*2910*/  @!P3 IMAD.IADD R76, R76, 0x1, -R3.reuse ;  /* 0x000000014c4cb824 */ /* 0x100fe200078e0a03 */
[----:B------:R-:W-:Y:S01]  /*2920*/  IABS R86, R43 ;  /* 0x0000002b00567213 */ /* 0x000fe20000000000 */
[----:B------:R-:W-:Y:S01]  /*2930*/  IMAD.MOV.U32 R74, RZ, RZ, R62 ;  /* 0x000000ffff4a7224 */ /* 0x000fe200078e003e */
[----:B------:R-:W-:Y:S01]  /*2940*/  LOP3.LUT R48, R4, 0x10, RZ, 0xfc, !PT ;  /* 0x0000001004307812 */ /* 0x000fe200078efcff */
[----:B------:R-:W-:Y:S01]  /*2950*/  IMAD.MOV.U32 R80, RZ, RZ, R76 ;  /* 0x000000ffff507224 */ /* 0x000fe200078e004c */
[----:B------:R-:W-:Y:S01]  /*2960*/  IABS R88, R45 ;  /* 0x0000002d00587213 */ /* 0x000fe20000000000 */
[----:B------:R-:W-:Y:S01]  /*2970*/  @!P1 IMAD.MOV R68, RZ, RZ, -R68 ;  /* 0x000000ffff449224 */ /* 0x000fe200078e0a44 */
[----:B------:R-:W-:Y:S01]  /*2980*/  ISETP.GE.AND P1, PT, R65, RZ, PT ;  /* 0x000000ff4100720c */ /* 0x000fe20003f26270 */
[----:B------:R-:W-:Y:S01]  /*2990*/  @!P5 IMAD.MOV R80, RZ, RZ, -R80 ;  /* 0x000000ffff50d224 */ /* 0x000fe200078e0a50 */
[----:B------:R-:W-:Y:S01]  /*29a0*/  ISETP.GT.U32.AND P5, PT, R3, R46, PT ;  /* 0x0000002e0300720c */ /* 0x000fe20003fa4070 */
[----:B------:R-:W-:Y:S01]  /*29b0*/  @!P2 IMAD.MOV R74, RZ, RZ, -R74 ;  /* 0x000000ffff4aa224 */ /* 0x000fe200078e0a4a */
[----:B------:R-:W-:Y:S01]  /*29c0*/  ISETP.GE.AND P2, PT, R43, RZ, PT ;  /* 0x000000ff2b00720c */ /* 0x000fe20003f46270 */
[----:B------:R-:W-:Y:S01]  /*29d0*/  @!P6 IMAD.IADD R44, R44, 0x1, -R3 ;  /* 0x000000012c2ce824 */ /* 0x000fe200078e0a03 */
[----:B------:R-:W-:Y:S01]  /*29e0*/  ISETP.GE.AND P3, PT, R45, RZ, PT ;  /* 0x000000ff2d00720c */ /* 0x000fe20003f66270 */
[----:B------:R-:W-:Y:S01]  /*29f0*/  IMAD.HI.U32 R43, R5, R86, RZ ;  /* 0x00000056052b7227 */ /* 0x000fe200078e00ff */
[----:B------:R-:W-:-:S02]  /*2a00*/  IABS R90, R48 ;  /* 0x00000030005a7213 */ /* 0x000fc40000000000 */
[----:B------:R-:W-:Y:S01]  /*2a10*/  ISETP.GT.U32.AND P6, PT, R3, R44, PT ;  /* 0x0000002c0300720c */ /* 0x000fe20003fc4070 */
[----:B------:R-:W-:Y:S02]  /*2a20*/  IMAD.MOV R43, RZ, RZ, -R43 ;  /* 0x000000ffff2b7224 */ /* 0x000fe400078e0a2b */
[----:B------:R-:W-:-:S04]  /*2a30*/  IMAD.HI.U32 R45, R5, R88, RZ ;  /* 0x00000058052d7227 */ /* 0x000fc800078e00ff */
[----:B------:R-:W-:Y:S02]  /*2a40*/  @!P5 IMAD.IADD R46, R46, 0x1, -R3 ;  /* 0x000000012e2ed824 */ /* 0x000fe400078e0a03 */
[----:B------:R-:W-:Y:S01]  /*2a50*/  IMAD.MOV.U32 R78, RZ, RZ, R64 ;  /* 0x000000ffff4e7224 */ /* 0x000fe200078e0040 */
[----:B------:R-:W-:Y:S01]  /*2a60*/  LOP3.LUT R64, R4, 0x8, RZ, 0xfc, !PT ;  /* 0x0000000804407812 */ /* 0x000fe200078efcff */
[C---:B------:R-:W-:Y:S01]  /*2a70*/  IMAD R86, R3.reuse, R43, R86 ;  /* 0x0000002b03567224 */ /* 0x040fe200078e0256 */
[----:B------:R-:W-:Y:S01]  /*2a80*/  ISETP.GT.U32.AND P5, PT, R3, R46, PT ;  /* 0x0000002e0300720c */ /* 0x000fe20003fa4070 */
[----:B------:R-:W-:Y:S01]  /*2a90*/  IMAD.MOV R45, RZ, RZ, -R45 ;  /* 0x000000ffff2d7224 */ /* 0x000fe200078e0a2d */
[----:B------:R-:W-:Y:S01]  /*2aa0*/  IABS R98, R64 ;  /* 0x0000004000627213 */ /* 0x000fe20000000000 */
[----:B------:R-:W-:-:S04]  /*2ab0*/  IMAD.HI.U32 R43, R5, R90, RZ ;  /* 0x0000005a052b7227 */ /* 0x000fc800078e00ff */
[----:B------:R-:W-:Y:S01]  /*2ac0*/  @!P6 IMAD.IADD R44, R44, 0x1, -R3 ;  /* 0x000000012c2ce824 */ /* 0x000fe200078e0a03 */
[C---:B------:R-:W-:Y:S01]  /*2ad0*/  ISETP.GT.U32.AND P6, PT, R3.reuse, R86, PT ;  /* 0x000000560300720c */ /* 0x040fe20003fc4070 */
[----:B------:R-:W-:Y:S01]  /*2ae0*/  @!P1 IMAD.MOV R78, RZ, RZ, -R78 ;  /* 0x000000ffff4e9224 */ /* 0x000fe200078e0a4e */
[----:B------:R-:W-:Y:S01]  /*2af0*/  ISETP.GE.AND P1, PT, R48, RZ, PT ;  /* 0x000000ff3000720c */ /* 0x000fe20003f26270 */
[C---:B------:R-:W-:Y:S02]  /*2b00*/  IMAD R88, R3.reuse, R45, R88 ;  /* 0x0000002d03587224 */ /* 0x040fe400078e0258 */
[----:B------:R-:W-:Y:S02]  /*2b10*/  IMAD.MOV R48, RZ, RZ, -R43 ;  /* 0x000000ffff307224 */ /* 0x000fe400078e0a2b */
[----:B------:R-:W-:Y:S02]  /*2b20*/  IMAD.MOV.U32 R82, RZ, RZ, R44 ;  /* 0x000000ffff527224 */ /* 0x000fe400078e002c */
[----:B------:R-:W-:-:S02]  /*2b30*/  IMAD R90, R3, R48, R90 ;  /* 0x00000030035a7224 */ /* 0x000fc400078e025a */
[----:B------:R-:W-:Y:S01]  /*2b40*/  @!P0 IMAD.MOV R82, RZ, RZ, -R82 ;  /* 0x000000ffff528224 */ /* 0x000fe200078e0a52 */
[C---:B------:R-:W-:Y:S01]  /*2b50*/  ISETP.GT.U32.AND P0, PT, R3.reuse, R88, PT ;  /* 0x000000580300720c */ /* 0x040fe20003f04070 */
[----:B------:R-:W-:Y:S01]  /*2b60*/  @!P5 IMAD.IADD R46, R46, 0x1, -R3 ;  /* 0x000000012e2ed824 */ /* 0x000fe200078e0a03 */
[----:B------:R-:W-:Y:S01]  /*2b70*/  ISETP.GT.U32.AND P5, PT, R3, R90, PT ;  /* 0x0000005a0300720c */ /* 0x000fe20003fa4070 */
[----:B------:R-:W-:-:S04]  /*2b80*/  IMAD.HI.U32 R43, R5, R96, RZ ;  /* 0x00000060052b7227 */ /* 0x000fc800078e00ff */
[----:B------:R-:W-:Y:S02]  /*2b90*/  IMAD.MOV R43, RZ, RZ, -R43 ;  /* 0x000000ffff2b7224 */ /* 0x000fe400078e0a2b */
[--C-:B------:R-:W-:Y:S02]  /*2ba0*/  @!P6 IMAD.IADD R86, R86, 0x1, -R3.reuse ;  /* 0x000000015656e824 */ /* 0x100fe400078e0a03 */
[C---:B------:R-:W-:Y:S02]  /*2bb0*/  IMAD R96, R3.reuse, R43, R96 ;  /* 0x0000002b03607224 */ /* 0x040fe400078e0260 */
[--C-:B------:R-:W-:Y:S01]  /*2bc0*/  @!P0 IMAD.IADD R88, R88, 0x1, -R3.reuse ;  /* 0x0000000158588824 */ /* 0x100fe200078e0a03 */
[----:B------:R-:W-:Y:S01]  /*2bd0*/  ISETP.GT.U32.AND P6, PT, R3, R86, PT ;  /* 0x000000560300720c */ /* 0x000fe20003fc4070 */
[----:B------:R-:W-:Y:S02]  /*2be0*/  @!P5 IMAD.IADD R90, R90, 0x1, -R3 ;  /* 0x000000015a5ad824 */ /* 0x000fe400078e0a03 */
[----:B------:R-:W-:Y:S01]  /*2bf0*/  IMAD.HI.U32 R43, R5, R98, RZ ;  /* 0x00000062052b7227 */ /* 0x000fe200078e00ff */
[----:B------:R-:W-:-:S02]  /*2c00*/  ISETP.GT.U32.AND P0, PT, R3, R88, PT ;  /* 0x000000580300720c */ /* 0x000fc40003f04070 */
[----:B------:R-:W-:Y:S01]  /*2c10*/  ISETP.GT.U32.AND P5, PT, R3, R90, PT ;  /* 0x0000005a0300720c */ /* 0x000fe20003fa4070 */
[----:B------:R-:W-:Y:S02]  /*2c20*/  IMAD.MOV R43, RZ, RZ, -R43 ;  /* 0x000000ffff2b7224 */ /* 0x000fe400078e0a2b */
[----:B------:R-:W-:-:S04]  /*2c30*/  IMAD.HI.U32 R45, R5, R94, RZ ;  /* 0x0000005e052d7227 */ /* 0x000fc800078e00ff */
[----:B------:R-:W-:Y:S02]  /*2c40*/  IMAD R98, R3, R43, R98 ;  /* 0x0000002b03627224 */ /* 0x000fe400078e0262 */
[----:B------:R-:W-:-:S04]  /*2c50*/  IMAD.HI.U32 R44, R5, R102, RZ ;  /* 0x00000066052c7227 */ /* 0x000fc800078e00ff */
[--C-:B------:R-:W-:Y:S01]  /*2c60*/  @!P0 IMAD.IADD R88, R88, 0x1, -R3.reuse ;  /* 0x0000000158588824 */ /* 0x100fe200078e0a03 */
[C---:B------:R-:W-:Y:S01]  /*2c70*/  ISETP.GT.U32.AND P0, PT, R3.reuse, R96, PT ;  /* 0x000000600300720c */ /* 0x040fe20003f04070 */
[----:B------:R-:W-:Y:S01]  /*2c80*/  @!P5 IMAD.IADD R90, R90, 0x1, -R3 ;  /* 0x000000015a5ad824 */ /* 0x000fe200078e0a03 */
[----:B------:R-:W-:Y:S01]  /*2c90*/  ISETP.GT.U32.AND P5, PT, R3, R98, PT ;  /* 0x000000620300720c */ /* 0x000fe20003fa4070 */
[----:B------:R-:W-:Y:S02]  /*2ca0*/  IMAD.MOV R45, RZ, RZ, -R45 ;  /* 0x000000ffff2d7224 */ /* 0x000fe400078e0a2d */
[----:B------:R-:W-:Y:S02]  /*2cb0*/  IMAD.MOV R44, RZ, RZ, -R44 ;  /* 0x000000ffff2c7224 */ /* 0x000fe400078e0a2c */
[----:B------:R-:W-:Y:S02]  /*2cc0*/  VIADD R63, R51, 0x7e ;  /* 0x0000007e333f7836 */ /* 0x000fe40000000000 */
[----:B------:R-:W-:-:S04]  /*2cd0*/  IMAD.HI.U32 R43, R5, R100, RZ ;  /* 0x00000064052b7227 */ /* 0x000fc800078e00ff */
[--C-:B------:R-:W-:Y:S02]  /*2ce0*/  @!P0 IMAD.IADD R96, R96, 0x1, -R3.reuse ;  /* 0x0000000160608824 */ /* 0x100fe400078e0a03 */
[----:B------:R-:W-:Y:S02]  /*2cf0*/  @!P5 IMAD.IADD R98, R98, 0x1, -R3 ;  /* 0x000000016262d824 */ /* 0x000fe400078e0a03 */
[C---:B------:R-:W-:Y:S01]  /*2d00*/  IMAD R94, R3.reuse, R45, R94 ;  /* 0x0000002d035e7224 */ /* 0x040fe200078e025e */
[C---:B------:R-:W-:Y:S01]  /*2d10*/  ISETP.GT.U32.AND P5, PT, R3.reuse, R96, PT ;  /* 0x000000600300720c */ /* 0x040fe20003fa4070 */
[----:B------:R-:W-:Y:S01]  /*2d20*/  IMAD R102, R3, R44, R102 ;  /* 0x0000002c03667224 */ /* 0x000fe200078e0266 */
[----:B------:R-:W-:Y:S01]  /*2d30*/  IABS R44, R63 ;  /* 0x0000003f002c7213 */ /* 0x000fe20000000000 */
[----:B------:R-:W-:-:S04]  /*2d40*/  IMAD.HI.U32 R45, R5, R104, RZ ;  /* 0x00000068052d7227 */ /* 0x000fc800078e00ff */
[----:B------:R-:W-:Y:S02]  /*2d50*/  IMAD.MOV R43, RZ, RZ, -R43 ;  /* 0x000000ffff2b7224 */ /* 0x000fe400078e0a2b */
[----:B------:R-:W-:Y:S01]  /*2d60*/  @!P6 IMAD.IADD R86, R86, 0x1, -R3 ;  /* 0x000000015656e824 */ /* 0x000fe200078e0a03 */
[C---:B------:R-:W-:Y:S01]  /*2d70*/  ISETP.GT.U32.AND P6, PT, R3.reuse, R94, PT ;  /* 0x0000005e0300720c */ /* 0x040fe20003fc4070 */
[----:B------:R-:W-:Y:S02]  /*2d80*/  IMAD.MOV R45, RZ, RZ, -R45 ;  /* 0x000000ffff2d7224 */ /* 0x000fe400078e0a2d */
[----:B------:R-:W-:Y:S01]  /*2d90*/  @!P5 IMAD.IADD R96, R96, 0x1, -R3 ;  /* 0x000000016060d824 */ /* 0x000fe200078e0a03 */
[C---:B------:R-:W-:Y:S01]  /*2da0*/  ISETP.GT.U32.AND P5, PT, R3.reuse, R102, PT ;  /* 0x000000660300720c */ /* 0x040fe20003fa4070 */
[----:B------:R-:W-:Y:S02]  /*2db0*/  IMAD R100, R3, R43, R100 ;  /* 0x0000002b03647224 */ /* 0x000fe400078e0264 */
[----:B------:R-:W-:-:S04]  /*2dc0*/  IMAD.HI.U32 R43, R5, R44, RZ ;  /* 0x0000002c052b7227 */ /* 0x000fc800078e00ff */
[----:B------:R-:W-:Y:S02]  /*2dd0*/  IMAD R104, R3, R45, R104 ;  /* 0x0000002d03687224 */ /* 0x000fe400078e0268 */
[C---:B------:R-:W-:Y:S02]  /*2de0*/  VIADD R65, R51.reuse, 0x6e ;  /* 0x0000006e33417836 */ /* 0x040fe40000000000 */
[----:B------:R-:W-:Y:S02]  /*2df0*/  IMAD.MOV R45, RZ, RZ, -R43 ;  /* 0x000000ffff2d7224 */ /* 0x000fe400078e0a2b */
[----:B------:R-:W-:Y:S01]  /*2e00*/  VIADD R69, R51, 0x4e ;  /* 0x0000004e33457836 */ /* 0x000fe20000000000 */
[----:B------:R-:W-:Y:S01]  /*2e10*/  IABS R48, R65 ;  /* 0x0000004100307213 */ /* 0x000fe20000000000 */
[----:B------:R-:W-:Y:S02]  /*2e20*/  IMAD R44, R3, R45, R44 ;  /* 0x0000002d032c7224 */ /* 0x000fe400078e022c */
[--C-:B------:R-:W-:Y:S01]  /*2e30*/  @!P6 IMAD.IADD R94, R94, 0x1, -R3.reuse ;  /* 0x000000015e5ee824 */ /* 0x100fe200078e0a03 */
[----:B------:R-:W-:Y:S01]  /*2e40*/  IABS R62, R69 ;  /* 0x00000045003e7213 */ /* 0x000fe20000000000 */
[----:B------:R-:W-:Y:S01]  /*2e50*/  IMAD.MOV.U32 R84, RZ, RZ, R46 ;  /* 0x000000ffff547224 */ /* 0x000fe200078e002e */
[----:B------:R-:W-:Y:S01]  /*2e60*/  ISETP.GE.AND P6, PT, R49, RZ, PT ;  /* 0x000000ff3100720c */ /* 0x000fe20003fc6270 */
[----:B------:R-:W-:Y:S01]  /*2e70*/  @!P5 IMAD.IADD R102, R102, 0x1, -R3 ;  /* 0x000000016666d824 */ /* 0x000fe200078e0a03 */
[----:B------:R-:W-:Y:S01]  /*2e80*/  ISETP.GT.U32.AND P5, PT, R3, R44, PT ;  /* 0x0000002c0300720c */ /* 0x000fe20003fa4070 */
[----:B------:R-:W-:Y:S01]  /*2e90*/  IMAD.HI.U32 R43, R5, R48, RZ ;  /* 0x00000030052b7227 */ /* 0x000fe200078e00ff */
[----:B------:R-:W-:-:S03]  /*2ea0*/  ISETP.GT.U32.AND P0, PT, R3, R94, PT ;  /* 0x0000005e0300720c */ /* 0x000fc60003f04070 */
[----:B------:R-:W-:Y:S01]  /*2eb0*/  @!P4 IMAD.MOV R84, RZ, RZ, -R84 ;  /* 0x000000ffff54c224 */ /* 0x000fe200078e0a54 */
[----:B------:R-:W-:Y:S01]  /*2ec0*/  ISETP.GT.U32.AND P4, PT, R3, R98, PT ;  /* 0x000000620300720c */ /* 0x000fe20003f84070 */
[----:B------:R-:W-:-:S04]  /*2ed0*/  IMAD.HI.U32 R46, R5, R62, RZ ;  /* 0x0000003e052e7227 */ /* 0x000fc800078e00ff */
[----:B------:R-:W-:Y:S02]  /*2ee0*/  VIADD R67, R51, 0x5e ;  /* 0x0000005e33437836 */ /* 0x000fe40000000000 */
[----:B------:R-:W-:Y:S02]  /*2ef0*/  IMAD.MOV R43, RZ, RZ, -R43 ;  /* 0x000000ffff2b7224 */ /* 0x000fe400078e0a2b */
[----:B------:R-:W-:Y:S01]  /*2f00*/  IMAD.MOV R49, RZ, RZ, -R46 ;  /* 0x000000ffff317224 */ /* 0x000fe200078e0a2e */
[----:B------:R-:W-:Y:S01]  /*2f10*/  IABS R50, R67 ;  /* 0x0000004300327213 */ /* 0x000fe20000000000 */
[----:B------:R-:W-:Y:S02]  /*2f20*/  IMAD R46, R3, R43, R48 ;  /* 0x0000002b032e7224 */ /* 0x000fe400078e0230 */
[----:B------:R-:W-:Y:S02]  /*2f30*/  @!P5 IMAD.IADD R44, R44, 0x1, -R3 ;  /* 0x000000012c2cd824 */ /* 0x000fe400078e0a03 */
[----:B------:R-:W-:Y:S01]  /*2f40*/  IMAD.HI.U32 R45, R5, R50, RZ ;  /* 0x00000032052d7227 */ /* 0x000fe200078e00ff */
[----:B------:R-:W-:-:S03]  /*2f50*/  ISETP.GT.U32.AND P5, PT, R3, R46, PT ;  /* 0x0000002e0300720c */ /* 0x000fc60003fa4070 */
[--C-:B------:R-:W-:Y:S01]  /*2f60*/  @!P0 IMAD.IADD R94, R94, 0x1, -R3.reuse ;  /* 0x000000015e5e8824 */ /* 0x100fe200078e0a03 */
[C---:B------:R-:W-:Y:S01]  /*2f70*/  ISETP.GT.U32.AND P0, PT, R3.reuse, R100, PT ;  /* 0x000000640300720c */ /* 0x040fe20003f04070 */
[----:B------:R-:W-:Y:S01]  /*2f80*/  @!P4 IMAD.IADD R98, R98, 0x1, -R3 ;  /* 0x000000016262c824 */ /* 0x000fe200078e0a03 */
[----:B------:R-:W-:Y:S01]  /*2f90*/  ISETP.GT.U32.AND P4, PT, R3, R104, PT ;  /* 0x000000680300720c */ /* 0x000fe20003f84070 */
[----:B------:R-:W-:Y:S02]  /*2fa0*/  IMAD.MOV R45, RZ, RZ, -R45 ;  /* 0x000000ffff2d7224 */ /* 0x000fe400078e0a2d */
[----:B------:R-:W-:Y:S02]  /*2fb0*/  VIADD R71, R51, 0x3e ;  /* 0x0000003e33477836 */ /* 0x000fe40000000000 */
[----:B------:R-:W-:Y:S02]  /*2fc0*/  IMAD R48, R3, R45, R50 ;  /* 0x0000002d03307224 */ /* 0x000fe400078e0232 */
[----:B------:R-:W-:-:S02]  /*2fd0*/  VIADD R75, R51, 0x1e ;  /* 0x0000001e334b7836 */ /* 0x000fc40000000000 */
[----:B------:R-:W-:Y:S02]  /*2fe0*/  VIADD R73, R51, 0x2e ;  /* 0x0000002e33497836 */ /* 0x000fe40000000000 */
[--C-:B------:R-:W-:Y:S01]  /*2ff0*/  @!P5 IMAD.IADD R46, R46, 0x1, -R3.reuse ;  /* 0x000000012e2ed824 */ /* 0x100fe200078e0a03 */
[C---:B------:R-:W-:Y:S01]  /*3000*/  ISETP.GT.U32.AND P5, PT, R3.reuse, R48, PT ;  /* 0x000000300300720c */ /* 0x040fe20003fa4070 */
[--C-:B------:R-:W-:Y:S01]  /*3010*/  @!P0 IMAD.IADD R100, R100, 0x1, -R3.reuse ;  /* 0x0000000164648824 */ /* 0x100fe200078e0a03 */
[----:B------:R-:W-:Y:S01]  /*3020*/  IABS R76, R75 ;  /* 0x0000004b004c7213 */ /* 0x000fe20000000000 */
[----:B------:R-:W-:Y:S01]  /*3030*/  @!P4 IMAD.IADD R104, R104, 0x1, -R3 ;  /* 0x000000016868c824 */ /* 0x000fe200078e0a03 */
[----:B------:R-:W-:Y:S01]  /*3040*/  ISETP.GE.AND P4, PT, R64, RZ, PT ;  /* 0x000000ff4000720c */ /* 0x000fe20003f86270 */
[----:B------:R-:W-:Y:S01]  /*3050*/  IMAD R50, R3, R49, R62 ;  /* 0x0000003103327224 */ /* 0x000fe200078e023e */
[----:B------:R-:W-:Y:S01]  /*3060*/  IABS R62, R71 ;  /* 0x00000047003e7213 */ /* 0x000fe20000000000 */
[----:B------:R-:W-:Y:S01]  /*3070*/  @!P2 IMAD.MOV R86, RZ, RZ, -R86 ;  /* 0x000000ffff56a224 */ /* 0x000fe200078e0a56 */
[----:B------:R-:W-:Y:S01]  /*3080*/  IABS R64, R73 ;  /* 0x0000004900407213 */ /* 0x000fe20000000000 */
[----:B------:R-:W-:Y:S01]  /*3090*/  @!P1 IMAD.MOV R90, RZ, RZ, -R90 ;  /* 0x000000ffff5a9224 */ /* 0x000fe200078e0a5a */
[----:B------:R-:W-:Y:S01]  /*30a0*/  ISETP.GE.AND P0, PT, R61, RZ, PT ;  /* 0x000000ff3d00720c */ /* 0x000fe20003f06270 */
[----:B------:R-:W-:Y:S01]  /*30b0*/  @!P3 IMAD.MOV R88, RZ, RZ, -R88 ;  /* 0x000000ffff58b224 */ /* 0x000fe200078e0a58 */
[----:B------:R-:W-:Y:S01]  /*30c0*/  ISETP.GT.U32.AND P2, PT, R3, R100, PT ;  /* 0x000000640300720c */ /* 0x000fe20003f44070 */
[----:B------:R-:W-:Y:S01]  /*30d0*/  VIADD R51, R51, 0xe ;  /* 0x0000000e33337836 */ /* 0x000fe20000000000 */
[----:B------:R-:W-:Y:S01]  /*30e0*/  ISETP.GT.U32.AND P1, PT, R3, R104, PT ;  /* 0x000000680300720c */ /* 0x000fe20003f24070 */
[----:B------:R-:W-:Y:S01]  /*30f0*/  IMAD.HI.U32 R43, R5, R62, RZ ;  /* 0x0000003e052b7227 */ /* 0x000fe200078e00ff */
[----:B------:R-:W-:-:S02]  /*3100*/  ISETP.GT.U32.AND P3, PT, R3, R102, PT ;  /* 0x000000660300720c */ /* 0x000fc40003f64070 */
[----:B------:R-:W-:Y:S01]  /*3110*/  IABS R92, R51 ;  /* 0x00000033005c7213 */ /* 0x000fe20000000000 */
[----:B------:R-:W-:-:S04]  /*3120*/  IMAD.HI.U32 R49, R5, R76, RZ ;  /* 0x0000004c05317227 */ /* 0x000fc800078e00ff */
[----:B------:R-:W-:-:S04]  /*3130*/  IMAD.HI.U32 R45, R5, R64, RZ ;  /* 0x00000040052d7227 */ /* 0x000fc800078e00ff */
[----:B------:R-:W-:Y:S02]  /*3140*/  IMAD.MOV R43, RZ, RZ, -R43 ;  /* 0x000000ffff2b7224 */ /* 0x000fe400078e0a2b */
[----:B------:R-:W-:Y:S02]  /*3150*/  IMAD.MOV R49, RZ, RZ, -R49 ;  /* 0x000000ffff317224 */ /* 0x000fe400078e0a31 */
[----:B------:R-:W-:Y:S02]  /*3160*/  IMAD.MOV R45, RZ, RZ, -R45 ;  /* 0x000000ffff2d7224 */ /* 0x000fe400078e0a2d */
[----:B------:R-:W-:Y:S01]  /*3170*/  @!P5 IMAD.IADD R48, R48, 0x1, -R3 ;  /* 0x000000013030d824 */ /* 0x000fe200078e0a03 */
[C---:B------:R-:W-:Y:S01]  /*3180*/  ISETP.GT.U32.AND P5, PT, R3.reuse, R44, PT ;  /* 0x0000002c0300720c */ /* 0x040fe20003fa4070 */
[C---:B------:R-:W-:Y:S02]  /*3190*/  IMAD R62, R3.reuse, R43, R62 ;  /* 0x0000002b033e7224 */ /* 0x040fe400078e023e */
[----:B------:R-:W-:-:S02]  /*31a0*/  IMAD R76, R3, R49, R76 ;  /* 0x00000031034c7224 */ /* 0x000fc400078e024c */
[C---:B------:R-:W-:Y:S02]  /*31b0*/  IMAD R64, R3.reuse, R45, R64 ;  /* 0x0000002d03407224 */ /* 0x040fe400078e0240 */
[----:B------:R-:W-:Y:S01]  /*31c0*/  @!P6 IMAD.MOV R94, RZ, RZ, -R94 ;  /* 0x000000ffff5ee224 */ /* 0x000fe200078e0a5e */
[----:B------:R-:W-:Y:S01]  /*31d0*/  ISETP.GT.U32.AND P6, PT, R3, R48, PT ;  /* 0x000000300300720c */ /* 0x000fe20003fc4070 */
[----:B------:R-:W-:-:S04]  /*31e0*/  IMAD.HI.U32 R61, R5, R92, RZ ;  /* 0x0000005c053d7227 */ /* 0x000fc800078e00ff */
[----:B------:R-:W-:-:S04]  /*31f0*/  IMAD.HI.U32 R5, R5, R106, RZ ;  /* 0x0000006a05057227 */ /* 0x000fc800078e00ff */
[----:B------:R-:W-:Y:S01]  /*3200*/  @!P0 IMAD.MOV R96, RZ, RZ, -R96 ;  /* 0x000000ffff608224 */ /* 0x000fe200078e0a60 */
[C---:B------:R-:W-:Y:S01]  /*3210*/  ISETP.GT.U32.AND P0, PT, R3.reuse, R46, PT ;  /* 0x0000002e0300720c */ /* 0x040fe20003f04070 */
[----:B------:R-:W-:Y:S01]  /*3220*/  @!P4 IMAD.MOV R98, RZ, RZ, -R98 ;  /* 0x000000ffff62c224 */ /* 0x000fe200078e0a62 */
[C---:B------:R-:W-:Y:S01]  /*3230*/  ISETP.GT.U32.AND P4, PT, R3.reuse, R50, PT ;  /* 0x000000320300720c */ /* 0x040fe20003f84070 */
[--C-:B------:R-:W-:Y:S01]  /*3240*/  @!P2 IMAD.IADD R100, R100, 0x1, -R3.reuse ;  /* 0x000000016464a824 */ /* 0x100fe200078e0a03 */
[C---:B------:R-:W-:Y:S01]  /*3250*/  ISETP.GT.U32.AND P2, PT, R3.reuse, R62, PT ;  /* 0x0000003e0300720c */ /* 0x040fe20003f44070 */
[--C-:B------:R-:W-:Y:S01]  /*3260*/  @!P1 IMAD.IADD R104, R104, 0x1, -R3.reuse ;  /* 0x0000000168689824 */ /* 0x100fe200078e0a03 */
[C---:B------:R-:W-:Y:S01]  /*3270*/  ISETP.GT.U32.AND P1, PT, R3.reuse, R76, PT ;  /* 0x0000004c0300720c */ /* 0x040fe20003f24070 */
[----:B------:R-:W-:Y:S01]  /*3280*/  @!P3 IMAD.IADD R102, R102, 0x1, -R3 ;  /* 0x000000016666b824 */ /* 0x000fe200078e0a03 */
[----:B------:R-:W-:Y:S01]  /*3290*/  ISETP.GT.U32.AND P3, PT, R3, R64, PT ;  /* 0x000000400300720c */ /* 0x000fe20003f64070 */
[----:B------:R-:W-:-:S02]  /*32a0*/  IMAD.MOV R61, RZ, RZ, -R61 ;  /* 0x000000ffff3d7224 */ /* 0x000fc400078e0a3d */
[----:B------:R-:W-:Y:S02]  /*32b0*/  IMAD.MOV R5, RZ, RZ, -R5 ;  /* 0x000000ffff057224 */ /* 0x000fe400078e0a05 */
[C---:B------:R-:W-:Y:S02]  /*32c0*/  IMAD R92, R3.reuse, R61, R92 ;  /* 0x0000003d035c7224 */ /* 0x040fe400078e025c */
[C---:B------:R-:W-:Y:S01]  /*32d0*/  IMAD R106, R3.reuse, R5, R106 ;  /* 0x00000005036a7224 */ /* 0x040fe200078e026a */
[----:B------:R-:W0:Y:S01]  /*32e0*/  LDC R61, c[0x0][0x238] ;  /* 0x00008e00ff3d7b82 */ /* 0x000e220000000800 */
[--C-:B------:R-:W-:Y:S01]  /*32f0*/  @!P5 IMAD.IADD R44, R44, 0x1, -R3.reuse ;  /* 0x000000012c2cd824 */ /* 0x100fe200078e0a03 */
[C---:B------:R-:W-:Y:S01]  /*3300*/  ISETP.GT.U32.AND P5, PT, R3.reuse, R92, PT ;  /* 0x0000005c0300720c */ /* 0x040fe20003fa4070 */
[--C-:B------:R-:W-:Y:S01]  /*3310*/  @!P6 IMAD.IADD R48, R48, 0x1, -R3.reuse ;  /* 0x000000013030e824 */ /* 0x100fe200078e0a03 */
[----:B------:R-:W-:Y:S01]  /*3320*/  ISETP.GT.U32.AND P6, PT, R3, R106, PT ;  /* 0x0000006a0300720c */ /* 0x000fe20003fc4070 */
[--C-:B------:R-:W-:Y:S01]  /*3330*/  @!P0 IMAD.IADD R46, R46, 0x1, -R3.reuse ;  /* 0x000000012e2e8824 */ /* 0x100fe200078e0a03 */
[----:B------:R-:W-:Y:S01]  /*3340*/  ISETP.GE.AND P0, PT, R63, RZ, PT ;  /* 0x000000ff3f00720c */ /* 0x000fe20003f06270 */
        /* <DEDUP_REMOVED lines=11> */
[----:B------:R-:W-:Y:S01]  /*3400*/  SHF.R.S32.HI R5, RZ, 0x1f, R60 ;  /* 0x0000001fff057819 */ /* 0x000fe2000001143c */
[----:B------:R-:W-:Y:S01]  /*3410*/  @!P0 IMAD.MOV R44, RZ, RZ, -R44 ;  /* 0x000000ffff2c8224 */ /* 0x000fe200078e0a2c */
[C---:B------:R-:W-:Y:S01]  /*3420*/  ISETP.GT.U32.AND P0, PT, R3.reuse, R76, PT ;  /* 0x0000004c0300720c */ /* 0x040fe20003f04070 */
        /* <DEDUP_REMOVED lines=9> */
[----:B------:R-:W-:Y:S01]  /*34c0*/  ISETP.GT.U32.AND P3, PT, R3, R106, PT ;  /* 0x0000006a0300720c */ /* 0x000fe20003f64070 */
[----:B------:R-:W-:Y:S01]  /*34d0*/  IMAD R146, R2, UR5, RZ ;  /* 0x0000000502927c24 */ /* 0x000fe2000f8e02ff */
        /* <DEDUP_REMOVED lines=11> */
[----:B------:R-:W-:Y:S01]  /*3590*/  @!P3 IMAD.IADD R106, R106, 0x1, -R3 ;  /* 0x000000016a6ab824 */ /* 0x000fe200078e0a03 */
[----:B------:R-:W-:Y:S01]  /*35a0*/  ISETP.NE.AND P3, PT, R47, RZ, PT ;  /* 0x000000ff2f00720c */ /* 0x000fe20003f65270 */
[----:B------:R-:W-:Y:S01]  /*35b0*/  @!P5 IMAD.MOV R50, RZ, RZ, -R50 ;  /* 0x000000ffff32d224 */ /* 0x000fe200078e0a32 */
[----:B------:R-:W-:Y:S01]  /*35c0*/  LOP3.LUT R3, RZ, R47, RZ, 0x33, !PT ;  /* 0x0000002fff037212 */ /* 0x000fe200078e33ff */
[----:B------:R-:W-:Y:S01]  /*35d0*/  @!P0 IMAD.MOV R92, RZ, RZ, -R92 ;  /* 0x000000ffff5c8224 */ /* 0x000fe200078e0a5c */
[----:B------:R-:W-:Y:S01]  /*35e0*/  LEA.HI R60, R5, R60, RZ, 0x6 ;  /* 0x0000003c053c7211 */ /* 0x000fe200078f30ff */
[----:B------:R-:W-:Y:S01]  /*35f0*/  @!P4 IMAD.MOV R62, RZ, RZ, -R62 ;  /* 0x000000ffff3ec224 */ /* 0x000fe200078e0a3e */
[C---:B------:R-:W-:Y:S01]  /*3600*/  SEL R44, R3.reuse, R44, !P3 ;  /* 0x0000002c032c7207 */ /* 0x040fe20005800000 */
[----:B------:R-:W-:Y:S01]  /*3610*/  @!P2 IMAD.MOV R64, RZ, RZ, -R64 ;  /* 0x000000ffff40a224 */ /* 0x000fe200078e0a40 */
[C---:B------:R-:W-:Y:S01]  /*3620*/  SEL R9, R3.reuse, R9, !P3 ;  /* 0x0000000903097207 */ /* 0x040fe20005800000 */
[----:B------:R-:W-:Y:S01]  /*3630*/  @!P1 IMAD.MOV R76, RZ, RZ, -R76 ;  /* 0x000000ffff4c9224 */ /* 0x000fe200078e0a4c */
[C---:B------:R-:W-:Y:S01]  /*3640*/  SEL R6, R3.reuse, R6, !P3 ;  /* 0x0000000603067207 */ /* 0x040fe20005800000 */
[----:B------:R-:W-:Y:S01]  /*3650*/  IMAD R44, R44, UR4, RZ ;  /* 0x000000042c2c7c24 */ /* 0x000fe2000f8e02ff */
[----:B------:R-:W-:Y:S01]  /*3660*/  SEL R8, R3, R8, !P3 ;  /* 0x0000000803087207 */ /* 0x000fe20005800000 */
[----:B------:R-:W-:Y:S01]  /*3670*/  IMAD R9, R9, UR4, RZ ;  /* 0x0000000409097c24 */ /* 0x000fe2000f8e02ff */
[C---:B------:R-:W-:Y:S01]  /*3680*/  SEL R7, R3.reuse, R7, !P3 ;  /* 0x0000000703077207 */ /* 0x040fe20005800000 */
[----:B------:R-:W-:Y:S01]  /*3690*/  @!P6 IMAD.MOV R106, RZ, RZ, -R106 ;  /* 0x000000ffff6ae224 */ /* 0x000fe200078e0a6a */
[C---:B------:R-:W-:Y:S01]  /*36a0*/  SEL R10, R3.reuse, R10, !P3 ;  /* 0x0000000a030a7207 */ /* 0x040fe20005800000 */
[----:B------:R-:W-:Y:S01]  /*36b0*/  IMAD R6, R6, UR4, RZ ;  /* 0x0000000406067c24 */ /* 0x000fe2000f8e02ff */
[C---:B------:R-:W-:Y:S01]  /*36c0*/  SEL R11, R3.reuse, R11, !P3 ;  /* 0x0000000b030b7207 */ /* 0x040fe20005800000 */
[----:B------:R-:W-:Y:S01]  /*36d0*/  IMAD R4, R8, UR4, RZ ;  /* 0x0000000408047c24 */ /* 0x000fe2000f8e02ff */
[----:B------:R-:W-:Y:S01]  /*36e0*/  SEL R12, R3, R12, !P3 ;  /* 0x0000000c030c7207 */ /* 0x000fe20005800000 */
[----:B------:R-:W-:Y:S01]  /*36f0*/  IMAD R7, R7, UR4, RZ ;  /* 0x0000000407077c24 */ /* 0x000fe2000f8e02ff */
[C---:B------:R-:W-:Y:S01]  /*3700*/  SEL R46, R3.reuse, R46, !P3 ;  /* 0x0000002e032e7207 */ /* 0x040fe20005800000 */
[----:B------:R-:W-:Y:S01]  /*3710*/  IMAD R43, R10, UR4, RZ ;  /* 0x000000040a2b7c24 */ /* 0x000fe2000f8e02ff */
[----:B------:R-:W-:Y:S01]  /*3720*/  SEL R13, R3, R13, !P3 ;  /* 0x0000000d030d7207 */ /* 0x000fe20005800000 */
[----:B------:R-:W-:Y:S01]  /*3730*/  IMAD R11, R11, UR4, RZ ;  /* 0x000000040b0b7c24 */ /* 0x000fe2000f8e02ff */
        /* <DEDUP_REMOVED lines=10> */
[C---:B------:R-:W-:Y:S01]  /*37e0*/  SEL R24, R3.reuse, R24, !P3 ;  /* 0x0000001803187207 */ /* 0x040fe20005800000 */
[----:B------:R-:W-:Y:S01]  /*37f0*/  IMAD R69, R20, UR4, RZ ;  /* 0x0000000414457c24 */ /* 0x000fe2000f8e02ff */
[----:B------:R-:W-:Y:S01]  /*3800*/  SHF.R.S32.HI R8, RZ, 0x1f, R44 ;  /* 0x0000001fff087819 */ /* 0x000fe2000001142c */
[----:B------:R-:W-:Y:S01]  /*3810*/  IMAD R73, R22, UR4, RZ ;  /* 0x0000000416497c24 */ /* 0x000fe2000f8e02ff */
[----:B------:R-:W-:Y:S01]  /*3820*/  IADD3 R147, P4, R44, UR12, RZ ;  /* 0x0000000c2c937c10 */ /* 0x000fe2000ff9e0ff */
[----:B------:R-:W-:Y:S01]  /*3830*/  IMAD R65, R18, UR4, RZ ;  /* 0x0000000412417c24 */ /* 0x000fe2000f8e02ff */
[C---:B------:R-:W-:Y:S01]  /*3840*/  SEL R15, R3.reuse, R15, !P3 ;  /* 0x0000000f030f7207 */ /* 0x040fe20005800000 */
[----:B------:R-:W-:Y:S01]  /*3850*/  IMAD R77, R24, UR4, RZ ;  /* 0x00000004184d7c24 */ /* 0x000fe2000f8e02ff */
[----:B------:R-:W-:Y:S01]  /*3860*/  SEL R17, R3, R17, !P3 ;  /* 0x0000001103117207 */ /* 0x000fe20005800000 */
[----:B------:R-:W-:Y:S01]  /*3870*/  IMAD.SHL.U32 R59, R59, 0x40, RZ ;  /* 0x000000403b3b7824 */ /* 0x000fe200078e00ff */
[----:B------:R-:W-:Y:S01]  /*3880*/  SEL R19, R3, R19, !P3 ;  /* 0x0000001303137207 */ /* 0x000fe20005800000 */
[----:B------:R-:W-:Y:S01]  /*3890*/  IMAD R49, R15, UR4, RZ ;  /* 0x000000040f317c24 */ /* 0x000fe2000f8e02ff */
[----:B------:R-:W-:Y:S01]  /*38a0*/  SHF.R.S32.HI R10, RZ, 0x1f, R9 ;  /* 0x0000001fff0a7819 */ /* 0x000fe20000011409 */
[----:B------:R-:W-:Y:S01]  /*38b0*/  IMAD R63, R17, UR4, RZ ;  /* 0x00000004113f7c24 */ /* 0x000fe2000f8e02ff */
[----:B------:R-:W-:Y:S01]  /*38c0*/  IADD3 R2, P6, R9, UR12, RZ ;  /* 0x0000000c09027c10 */ /* 0x000fe2000ffde0ff */
[----:B------:R-:W-:Y:S01]  /*38d0*/  IMAD R67, R19, UR4, RZ ;  /* 0x0000000413437c24 */ /* 0x000fe2000f8e02ff */
[----:B------:R-:W-:Y:S01]  /*38e0*/  SEL R26, R3, R26, !P3 ;  /* 0x0000001a031a7207 */ /* 0x000fe20005800000 */
[----:B0-----:R-:W-:Y:S01]  /*38f0*/  IMAD R57, R57, R61, RZ ;  /* 0x0000003d39397224 */ /* 0x001fe200078e02ff */
[----:B------:R-:W-:Y:S01]  /*3900*/  SEL R21, R3, R21, !P3 ;  /* 0x0000001503157207 */ /* 0x000fe20005800000 */
[----:B------:R-:W-:Y:S01]  /*3910*/  IMAD R55, R55, R61, RZ ;  /* 0x0000003d37377224 */ /* 0x000fe200078e02ff */
[C---:B------:R-:W-:Y:S01]  /*3920*/  SEL R23, R3.reuse, R23, !P3 ;  /* 0x0000001703177207 */ /* 0x040fe20005800000 */
[----:B------:R-:W-:Y:S01]  /*3930*/  IMAD R81, R26, UR4, RZ ;  /* 0x000000041a517c24 */ /* 0x000fe2000f8e02ff */
[----:B------:R-:W-:Y:S01]  /*3940*/  SEL R25, R3, R25, !P3 ;  /* 0x0000001903197207 */ /* 0x000fe20005800000 */
[----:B------:R-:W-:Y:S01]  /*3950*/  IMAD R71, R21, UR4, RZ ;  /* 0x0000000415477c24 */ /* 0x000fe2000f8e02ff */
[----:B------:R-:W-:Y:S01]  /*3960*/  SEL R27, R3, R27, !P3 ;  /* 0x0000001b031b7207 */ /* 0x000fe20005800000 */
[----:B------:R-:W-:Y:S01]  /*3970*/  IMAD R75, R23, UR4, RZ ;  /* 0x00000004174b7c24 */ /* 0x000fe2000f8e02ff */
[----:B------:R-:W-:Y:S01]  /*3980*/  SEL R28, R3, R28, !P3 ;  /* 0x0000001c031c7207 */ /* 0x000fe20005800000 */
        /* <DEDUP_REMOVED lines=36> */
[-C--:B------:R-:W-:Y:S01]  /*3bd0*/  IMAD R56, R56, R61.reuse, RZ ;  /* 0x0000003d38387224 */ /* 0x080fe200078e02ff */
[C---:B------:R-:W-:Y:S01]  /*3be0*/  SEL R74, R3.reuse, R74, !P3 ;  /* 0x0000004a034a7207 */ /* 0x040fe20005800000 */
[-C--:B------:R-:W-:Y:S01]  /*3bf0*/  IMAD R55, R54, R61.reuse, RZ ;  /* 0x0000003d36377224 */ /* 0x080fe200078e02ff */
[----:B------:R-:W-:Y:S01]  /*3c00*/  SEL R78, R3, R78, !P3 ;  /* 0x0000004e034e7207 */ /* 0x000fe20005800000 */
[-C--:B------:R-:W-:Y:S01]  /*3c10*/  IMAD R54, R53, R61.reuse, RZ ;  /* 0x0000003d35367224 */ /* 0x080fe200078e02ff */
[C---:B------:R-:W-:Y:S01]  /*3c20*/  SEL R80, R3.reuse, R80, !P3 ;  /* 0x0000005003507207 */ /* 0x040fe20005800000 */
[----:B------:R0:W-:Y:S01]  /*3c30*/  STL [R1+0x20], R59 ;  /* 0x0000203b01007387 */ /* 0x0001e20000100800 */
[C---:B------:R-:W-:Y:S01]  /*3c40*/  SEL R82, R3.reuse, R82, !P3 ;  /* 0x0000005203527207 */ /* 0x040fe20005800000 */
        /* <DEDUP_REMOVED lines=8> */
[----:B------:R-:W-:Y:S01]  /*3cd0*/  IMAD R68, R68, UR4, RZ ;  /* 0x0000000444447c24 */ /* 0x000fe2000f8e02ff */
[C---:B------:R-:W-:Y:S01]  /*3ce0*/  SEL R164, R3.reuse, R94, !P3 ;  /* 0x0000005e03a47207 */ /* 0x040fe20005800000 */
[----:B------:R-:W-:Y:S01]  /*3cf0*/  IMAD R154, R88, UR4, RZ ;  /* 0x00000004589a7c24 */ /* 0x000fe2000f8e02ff */
[C---:B------:R-:W-:Y:S01]  /*3d00*/  SEL R169, R3.reuse, R96, !P3 ;  /* 0x0000006003a97207 */ /* 0x040fe20005800000 */
[----:B------:R0:W-:Y:S01]  /*3d10*/  STL [R1+0xc], R55 ;  /* 0x00000c3701007387 */ /* 0x0001e20000100800 */
        /* <DEDUP_REMOVED lines=11> */
[----:B------:R0:W-:Y:S01]  /*3dd0*/  STL [R1], R52 ;  /* 0x0000003401007387 */ /* 0x0001e20000100800 */
[C---:B------:R-:W-:Y:S01]  /*3de0*/  SEL R62, R3.reuse, R62, !P3 ;  /* 0x0000003e033e7207 */ /* 0x040fe20005800000 */
[----:B------:R-:W-:Y:S01]  /*3df0*/  IMAD R48, R48, UR4, RZ ;  /* 0x0000000430307c24 */ /* 0x000fe2000f8e02ff */
[C---:B------:R-:W-:Y:S01]  /*3e00*/  SEL R64, R3.reuse, R64, !P3 ;  /* 0x0000004003407207 */ /* 0x040fe20005800000 */
[----:B------:R-:W-:Y:S01]  /*3e10*/  IMAD R66, R50, UR4, RZ ;  /* 0x0000000432427c24 */ /* 0x000fe2000f8e02ff */
[C---:B------:R-:W-:Y:S01]  /*3e20*/  SEL R76, R3.reuse, R76, !P3 ;  /* 0x0000004c034c7207 */ /* 0x040fe20005800000 */
[----:B------:R-:W-:Y:S01]  /*3e30*/  IMAD R62, R62, UR4, RZ ;  /* 0x000000043e3e7c24 */ /* 0x000fe2000f8e02ff */
[C---:B------:R-:W-:Y:S01]  /*3e40*/  SEL R92, R3.reuse, R92, !P3 ;  /* 0x0000005c035c7207 */ /* 0x040fe20005800000 */
[----:B------:R-:W-:Y:S01]  /*3e50*/  IMAD R64, R64, UR4, RZ ;  /* 0x0000000440407c24 */ /* 0x000fe2000f8e02ff */
[----:B------:R-:W-:Y:S01]  /*3e60*/  SEL R205, R3, R106, !P3 ;  /* 0x0000006a03cd7207 */ /* 0x000fe20005800000 */
[----:B------:R-:W-:Y:S01]  /*3e70*/  IMAD R78, R78, UR4, RZ ;  /* 0x000000044e4e7c24 */ /* 0x000fe2000f8e02ff */
[----:B------:R-:W-:Y:S01]  /*3e80*/  SHF.R.S32.HI R12, RZ, 0x1f, R6 ;  /* 0x0000001fff0c7819 */ /* 0x000fe20000011406 */
[----:B------:R-:W-:Y:S01]  /*3e90*/  IMAD R158, R92, UR4, RZ ;  /* 0x000000045c9e7c24 */ /* 0x000fe2000f8e02ff */
[----:B------:R-:W-:Y:S01]  /*3ea0*/  IADD3 R3, P5, R6, UR12, RZ ;  /* 0x0000000c06037c10 */ /* 0x000fe2000ffbe0ff */
[----:B------:R-:W-:Y:S01]  /*3eb0*/  IMAD R80, R80, UR4, RZ ;  /* 0x0000000450507c24 */ /* 0x000fe2000f8e02ff */
[----:B------:R-:W-:Y:S01]  /*3ec0*/  SHF.R.S32.HI R14, RZ, 0x1f, R4 ;  /* 0x0000001fff0e7819 */ /* 0x000fe20000011404 */
[----:B------:R-:W-:Y:S01]  /*3ed0*/  IMAD R76, R76, UR4, RZ ;  /* 0x000000044c4c7c24 */ /* 0x000fe2000f8e02ff */
[----:B------:R-:W-:Y:S01]  /*3ee0*/  SHF.R.S32.HI R16, RZ, 0x1f, R7 ;  /* 0x0000001fff107819 */ /* 0x000fe20000011407 */
[----:B------:R-:W-:Y:S01]  /*3ef0*/  IMAD R156, R156, UR4, RZ ;  /* 0x000000049c9c7c24 */ /* 0x000fe2000f8e02ff */
[----:B------:R-:W-:Y:S01]  /*3f00*/  IADD3 R5, P2, R7, UR12, RZ ;  /* 0x0000000c07057c10 */ /* 0x000fe2000ff5e0ff */
[----:B------:R-:W-:Y:S01]  /*3f10*/  IMAD R164, R164, UR4, RZ ;  /* 0x00000004a4a47c24 */ /* 0x000fe2000f8e02ff */
[----:B------:R-:W-:Y:S01]  /*3f20*/  IADD3.X R8, R8, UR13, RZ, P4, !PT ;  /* 0x0000000d08087c10 */ /* 0x000fe2000a7fe4ff */
[----:B------:R-:W-:Y:S01]  /*3f30*/  IMAD R82, R82, UR4, RZ ;  /* 0x0000000452527c24 */ /* 0x000fe2000f8e02ff */
[----:B------:R-:W-:Y:S01]  /*3f40*/  IADD3 R4, P3, R4, UR12, RZ ;  /* 0x0000000c04047c10 */ /* 0x000fe2000ff7e0ff */
[----:B------:R-:W-:Y:S01]  /*3f50*/  IMAD R84, R84, UR4, RZ ;  /* 0x0000000454547c24 */ /* 0x000fe2000f8e02ff */
[----:B------:R-:W-:Y:S01]  /*3f60*/  SHF.R.S32.HI R20, RZ, 0x1f, R11 ;  /* 0x0000001fff147819 */ /* 0x000fe2000001140b */
[----:B------:R-:W-:Y:S01]  /*3f70*/  IMAD R86, R86, UR4, RZ ;  /* 0x0000000456567c24 */ /* 0x000fe2000f8e02ff */
[----:B------:R-:W-:Y:S01]  /*3f80*/  IADD3 R7, P0, R11, UR12, RZ ;  /* 0x0000000c0b077c10 */ /* 0x000fe2000ff1e0ff */
[----:B------:R-:W-:Y:S01]  /*3f90*/  IMAD R169, R169, UR4, RZ ;  /* 0x00000004a9a97c24 */ /* 0x000fe2000f8e02ff */
[----:B------:R-:W-:Y:S01]  /*3fa0*/  SHF.R.S32.HI R22, RZ, 0x1f, R45 ;  /* 0x0000001fff167819 */ /* 0x000fe2000001142d */
[----:B------:R-:W-:Y:S01]  /*3fb0*/  IMAD R171, R171, UR4, RZ ;  /* 0x00000004abab7c24 */ /* 0x000fe2000f8e02ff */
[----:B------:R-:W-:Y:S01]  /*3fc0*/  IADD3 R9, P4, R45, UR12, RZ ;  /* 0x0000000c2d097c10 */ /* 0x000fe2000ff9e0ff */
[----:B------:R-:W-:Y:S01]  /*3fd0*/  IMAD R193, R193, UR4, RZ ;  /* 0x00000004c1c17c24 */ /* 0x000fe2000f8e02ff */
[----:B------:R-:W-:Y:S01]  /*3fe0*/  IADD3.X R10, R10, UR13, RZ, P6, !PT ;  /* 0x0000000d0a0a7c10 */ /* 0x000fe2000b7fe4ff */
[----:B------:R-:W-:Y:S01]  /*3ff0*/  IMAD R195, R195, UR4, RZ ;  /* 0x00000004c3c37c24 */ /* 0x000fe2000f8e02ff */
[----:B------:R-:W-:Y:S01]  /*4000*/  SHF.R.S32.HI R18, RZ, 0x1f, R43 ;  /* 0x0000001fff127819 */ /* 0x000fe2000001142b */
[----:B------:R-:W-:Y:S01]  /*4010*/  IMAD R200, R200, UR4, RZ ;  /* 0x00000004c8c87c24 */ /* 0x000fe2000f8e02ff */
[----:B------:R-:W-:Y:S01]  /*4020*/  IADD3 R6, P1, R43, UR12, RZ ;  /* 0x0000000c2b067c10 */ /* 0x000fe2000ff3e0ff */
[----:B------:R-:W-:Y:S01]  /*4030*/  IMAD R205, R205, UR4, RZ ;  /* 0x00000004cdcd7c24 */ /* 0x000fe2000f8e02ff */
[----:B------:R-:W-:Y:S01]  /*4040*/  SHF.R.S32.HI R24, RZ, 0x1f, R46 ;  /* 0x0000001fff187819 */ /* 0x000fe2000001142e */
[----:B------:R-:W-:Y:S01]  /*4050*/  ULDC UR4, c[0x0][0x23c] ;  /* 0x00008f0000047ab9 */ /* 0x000fe20000000800 */
[----:B------:R-:W-:Y:S01]  /*4060*/  IADD3 R11, P6, R46, UR12, RZ ;  /* 0x0000000c2e0b7c10 */ /* 0x000fe2000ffde0ff */
[----:B------:R-:W-:Y:S01]  /*4070*/  IMAD R148, R148, UR4, RZ ;  /* 0x0000000494947c24 */ /* 0x000fe2000f8e02ff */
[----:B------:R-:W-:Y:S01]  /*4080*/  SHF.R.S32.HI R26, RZ, 0x1f, R13 ;  /* 0x0000001fff1a7819 */ /* 0x000fe2000001140d */
[----:B------:R-:W-:Y:S01]  /*4090*/  IMAD R58, R58, R61, RZ ;  /* 0x0000003d3a3a7224 */ /* 0x000fe200078e02ff */
[----:B------:R-:W-:-:S02]  /*40a0*/  IADD3.X R12, R12, UR13, RZ, P5, !PT ;  /* 0x0000000d0c0c7c10 */ /* 0x000fc4000affe4ff */
[----:B------:R-:W-:Y:S02]  /*40b0*/  IADD3 R13, P5, R13, UR12, RZ ;  /* 0x0000000c0d0d7c10 */ /* 0x000fe4000ffbe0ff */
[----:B------:R-:W-:Y:S02]  /*40c0*/  IADD3.X R14, R14, UR13, RZ, P3, !PT ;  /* 0x0000000d0e0e7c10 */ /* 0x000fe40009ffe4ff */
[----:B------:R-:W-:Y:S02]  /*40d0*/  IADD3.X R22, R22, UR13, RZ, P4, !PT ;  /* 0x0000000d16167c10 */ /* 0x000fe4000a7fe4ff */
[----:B------:R-:W-:Y:S02]  /*40e0*/  SHF.R.S32.HI R28, RZ, 0x1f, R47 ;  /* 0x0000001fff1c7819 */ /* 0x000fe4000001142f */
[----:B------:R-:W-:Y:S02]  /*40f0*/  IADD3 R15, P3, R47, UR12, RZ ;  /* 0x0000000c2f0f7c10 */ /* 0x000fe4000ff7e0ff */
[----:B------:R-:W-:-:S02]  /*4100*/  IADD3.X R16, R16, UR13, RZ, P2, !PT ;  /* 0x0000000d10107c10 */ /* 0x000fc400097fe4ff */
[----:B------:R-:W-:Y:S02]  /*4110*/  IADD3.X R18, R18, UR13, RZ, P1, !PT ;  /* 0x0000000d12127c10 */ /* 0x000fe40008ffe4ff */
[----:B------:R-:W-:Y:S02]  /*4120*/  IADD3.X R20, R20, UR13, RZ, P0, !PT ;  /* 0x0000000d14147c10 */ /* 0x000fe400087fe4ff */
[----:B------:R-:W-:Y:S02]  /*4130*/  SHF.R.S32.HI R36, RZ, 0x1f, R65 ;  /* 0x0000001fff247819 */ /* 0x000fe40000011441 */
[----:B------:R-:W-:Y:S02]  /*4140*/  IADD3 R23, P4, R65, UR12, RZ ;  /* 0x0000000c41177c10 */ /* 0x000fe4000ff9e0ff */
[----:B------:R-:W-:Y:S02]  /*4150*/  IADD3.X R24, R24, UR13, RZ, P6, !PT ;  /* 0x0000000d18187c10 */ /* 0x000fe4000b7fe4ff */
[----:B------:R-:W-:-:S02]  /*4160*/  SHF.R.S32.HI R30, RZ, 0x1f, R49 ;  /* 0x0000001fff1e7819 */ /* 0x000fc40000011431 */
[----:B------:R-:W-:Y:S02]  /*4170*/  IADD3 R17, P2, R49, UR12, RZ ;  /* 0x0000000c31117c10 */ /* 0x000fe4000ff5e0ff */
[----:B------:R-:W-:Y:S02]  /*4180*/  SHF.R.S32.HI R32, RZ, 0x1f, R51 ;  /* 0x0000001fff207819 */ /* 0x000fe40000011433 */
[----:B------:R-:W-:Y:S02]  /*4190*/  IADD3 R19, P1, R51, UR12, RZ ;  /* 0x0000000c33137c10 */ /* 0x000fe4000ff3e0ff */
[----:B------:R-:W-:Y:S02]  /*41a0*/  SHF.R.S32.HI R34, RZ, 0x1f, R63 ;  /* 0x0000001fff227819 */ /* 0x000fe4000001143f */
[----:B------:R-:W-:Y:S02]  /*41b0*/  IADD3 R21, P0, R63, UR12, RZ ;  /* 0x0000000c3f157c10 */ /* 0x000fe4000ff1e0ff */
[----:B------:R-:W-:-:S02]  /*41c0*/  SHF.R.S32.HI R38, RZ, 0x1f, R67 ;  /* 0x0000001fff267819 */ /* 0x000fc40000011443 */
[----:B------:R-:W-:Y:S02]  /*41d0*/  IADD3 R25, P6, R67, UR12, RZ ;  /* 0x0000000c43197c10 */ /* 0x000fe4000ffde0ff */
[----:B------:R-:W-:Y:S02]  /*41e0*/  IADD3.X R26, R26, UR13, RZ, P5, !PT ;  /* 0x0000000d1a1a7c10 */ /* 0x000fe4000affe4ff */
[----:B------:R-:W-:Y:S02]  /*41f0*/  SHF.R.S32.HI R40, RZ, 0x1f, R48 ;  /* 0x0000001fff287819 */ /* 0x000fe40000011430 */
[----:B------:R-:W-:Y:S02]  /*4200*/  IADD3 R27, P5, R48, UR12, RZ ;  /* 0x0000000c301b7c10 */ /* 0x000fe4000ffbe0ff */
[----:B------:R-:W-:Y:S02]  /*4210*/  IADD3.X R28, R28, UR13, RZ, P3, !PT ;  /* 0x0000000d1c1c7c10 */ /* 0x000fe40009ffe4ff */
[----:B------:R-:W-:-:S02]  /*4220*/  IADD3.X R36, R36, UR13, RZ, P4, !PT ;  /* 0x0000000d24247c10 */ /* 0x000fc4000a7fe4ff */
[----:B------:R-:W-:Y:S02]  /*4230*/  SHF.R.S32.HI R42, RZ, 0x1f, R69 ;  /* 0x0000001fff2a7819 */ /* 0x000fe40000011445 */
[----:B------:R-:W-:Y:S02]  /*4240*/  IADD3 R29, P3, R69, UR12, RZ ;  /* 0x0000000c451d7c10 */ /* 0x000fe4000ff7e0ff */
[----:B------:R-:W-:Y:S02]  /*4250*/  IADD3.X R30, R30, UR13, RZ, P2, !PT ;  /* 0x0000000d1e1e7c10 */ /* 0x000fe400097fe4ff */
[----:B------:R-:W-:Y:S02]  /*4260*/  IADD3.X R32, R32, UR13, RZ, P1, !PT ;  /* 0x0000000d20207c10 */ /* 0x000fe40008ffe4ff */
[----:B------:R-:W-:Y:S02]  /*4270*/  IADD3.X R34, R34, UR13, RZ, P0, !PT ;  /* 0x0000000d22227c10 */ /* 0x000fe400087fe4ff */
[----:B------:R-:W-:-:S02]  /*4280*/  SHF.R.S32.HI R50, RZ, 0x1f, R77 ;  /* 0x0000001fff327819 */ /* 0x000fc4000001144d */
[----:B------:R-:W-:Y:S02]  /*4290*/  IADD3 R37, P4, R77, UR12, RZ ;  /* 0x0000000c4d257c10 */ /* 0x000fe4000ff9e0ff */
[----:B------:R-:W-:Y:S02]  /*42a0*/  IADD3.X R38, R38, UR13, RZ, P6, !PT ;  /* 0x0000000d26267c10 */ /* 0x000fe4000b7fe4ff */
[----:B------:R-:W-:Y:S02]  /*42b0*/  SHF.R.S32.HI R44, RZ, 0x1f, R71 ;  /* 0x0000001fff2c7819 */ /* 0x000fe40000011447 */
[----:B------:R-:W-:Y:S02]  /*42c0*/  IADD3 R31, P2, R71, UR12, RZ ;  /* 0x0000000c471f7c10 */ /* 0x000fe4000ff5e0ff */
[----:B------:R-:W-:Y:S02]  /*42d0*/  SHF.R.S32.HI R46, RZ, 0x1f, R73 ;  /* 0x0000001fff2e7819 */ /* 0x000fe40000011449 */
[----:B------:R-:W-:-:S02]  /*42e0*/  IADD3 R33, P1, R73, UR12, RZ ;  /* 0x0000000c49217c10 */ /* 0x000fc4000ff3e0ff */
[----:B------:R-:W-:Y:S02]  /*42f0*/  SHF.R.S32.HI R48, RZ, 0x1f, R75 ;  /* 0x0000001fff307819 */ /* 0x000fe4000001144b */
[----:B------:R-:W-:Y:S02]  /*4300*/  IADD3 R35, P0, R75, UR12, RZ ;  /* 0x0000000c4b237c10 */ /* 0x000fe4000ff1e0ff */
[----:B------:R-:W-:Y:S02]  /*4310*/  SHF.R.S32.HI R88, RZ, 0x1f, R79 ;  /* 0x0000001fff587819 */ /* 0x000fe4000001144f */
[----:B------:R-:W-:Y:S02]  /*4320*/  IADD3 R39, P6, R79, UR12, RZ ;  /* 0x0000000c4f277c10 */ /* 0x000fe4000ffde0ff */
[----:B------:R-:W-:Y:S02]  /*4330*/  IADD3.X R40, R40, UR13, RZ, P5, !PT ;  /* 0x0000000d28287c10 */ /* 0x000fe4000affe4ff */
[----:B------:R-:W-:-:S02]  /*4340*/  SHF.R.S32.HI R90, RZ, 0x1f, R81 ;  /* 0x0000001fff5a7819 */ /* 0x000fc40000011451 */
        /* <DEDUP_REMOVED lines=23> */
[----:B------:R-:W-:-:S02]  /*44c0*/  SHF.R.S32.HI R106, RZ, 0x1f, R95 ;  /* 0x0000001fff6a7819 */ /* 0x000fc4000001145f */
[----:B------:R-:W-:Y:S02]  /*44d0*/  IADD3 R93, P3, R95, UR12, RZ ;  /* 0x0000000c5f5d7c10 */ /* 0x000fe4000ff7e0ff */
[----:B------:R-:W-:Y:S02]  /*44e0*/  IADD3.X R94, R94, UR13, RZ, P2, !PT ;  /* 0x0000000d5e5e7c10 */ /* 0x000fe400097fe4ff */
[----:B------:R-:W-:Y:S02]  /*44f0*/  SHF.R.S32.HI R110, RZ, 0x1f, R97 ;  /* 0x0000001fff6e7819 */ /* 0x000fe40000011461 */
[----:B------:R-:W-:Y:S02]  /*4500*/  IADD3.X R96, R96, UR13, RZ, P1, !PT ;  /* 0x0000000d60607c10 */ /* 0x000fe40008ffe4ff */
[----:B------:R-:W-:Y:S02]  /*4510*/  SHF.R.S32.HI R112, RZ, 0x1f, R99 ;  /* 0x0000001fff707819 */ /* 0x000fe40000011463 */
[----:B------:R-:W-:-:S02]  /*4520*/  IADD3.X R98, R98, UR13, RZ, P0, !PT ;  /* 0x0000000d62627c10 */ /* 0x000fc400087fe4ff */
[----:B------:R-:W-:Y:S02]  /*4530*/  SHF.R.S32.HI R114, RZ, 0x1f, R101 ;  /* 0x0000001fff727819 */ /* 0x000fe40000011465 */
[----:B------:R-:W-:Y:S02]  /*4540*/  IADD3.X R100, R100, UR13, RZ, P4, !PT ;  /* 0x0000000d64647c10 */ /* 0x000fe4000a7fe4ff */
[----:B------:R-:W-:Y:S02]  /*4550*/  SHF.R.S32.HI R116, RZ, 0x1f, R103 ;  /* 0x0000001fff747819 */ /* 0x000fe40000011467 */
[----:B------:R-:W-:Y:S02]  /*4560*/  IADD3.X R102, R102, UR13, RZ, P6, !PT ;  /* 0x0000000d66667c10 */ /* 0x000fe4000b7fe4ff */
[----:B------:R-:W-:Y:S02]  /*4570*/  SHF.R.S32.HI R108, RZ, 0x1f, R62 ;  /* 0x0000001fff6c7819 */ /* 0x000fe4000001143e */
[----:B------:R-:W-:-:S02]  /*4580*/  IADD3 R95, P2, R62, UR12, RZ ;  /* 0x0000000c3e5f7c10 */ /* 0x000fc4000ff5e0ff */
[----:B------:R-:W-:Y:S02]  /*4590*/  IADD3 R97, P1, R97, UR12, RZ ;  /* 0x0000000c61617c10 */ /* 0x000fe4000ff3e0ff */
[----:B------:R-:W-:Y:S02]  /*45a0*/  IADD3 R99, P0, R99, UR12, RZ ;  /* 0x0000000c63637c10 */ /* 0x000fe4000ff1e0ff */
[----:B------:R-:W-:Y:S02]  /*45b0*/  IADD3 R101, P4, R101, UR12, RZ ;  /* 0x0000000c65657c10 */ /* 0x000fe4000ff9e0ff */
[----:B------:R-:W-:Y:S02]  /*45c0*/  IADD3 R103, P6, R103, UR12, RZ ;  /* 0x0000000c67677c10 */ /* 0x000fe4000ffde0ff */
[----:B------:R-:W-:Y:S02]  /*45d0*/  SHF.R.S32.HI R118, RZ, 0x1f, R105 ;  /* 0x0000001fff767819 */ /* 0x000fe40000011469 */
[----:B------:R-:W-:-:S02]  /*45e0*/  IADD3.X R104, R104, UR13, RZ, P5, !PT ;  /* 0x0000000d68687c10 */ /* 0x000fc4000affe4ff */
[----:B------:R-:W-:Y:S02]  /*45f0*/  SHF.R.S32.HI R120, RZ, 0x1f, R107 ;  /* 0x0000001fff787819 */ /* 0x000fe4000001146b */
[----:B------:R-:W-:Y:S02]  /*4600*/  IADD3.X R106, R106, UR13, RZ, P3, !PT ;  /* 0x0000000d6a6a7c10 */ /* 0x000fe40009ffe4ff */
[----:B------:R-:W-:Y:S02]  /*4610*/  SHF.R.S32.HI R122, RZ, 0x1f, R109 ;  /* 0x0000001fff7a7819 */ /* 0x000fe4000001146d */
[----:B------:R-:W-:Y:S02]  /*4620*/  IADD3.X R108, R108, UR13, RZ, P2, !PT ;  /* 0x0000000d6c6c7c10 */ /* 0x000fe400097fe4ff */
[----:B------:R-:W-:Y:S02]  /*4630*/  IADD3.X R110, R110, UR13, RZ, P1, !PT ;  /* 0x0000000d6e6e7c10 */ /* 0x000fe40008ffe4ff */
[----:B------:R-:W-:-:S02]  /*4640*/  SHF.R.S32.HI R126, RZ, 0x1f, R113 ;  /* 0x0000001fff7e7819 */ /* 0x000fc40000011471 */
[----:B------:R-:W-:Y:S02]  /*4650*/  IADD3.X R112, R112, UR13, RZ, P0, !PT ;  /* 0x0000000d70707c10 */ /* 0x000fe400087fe4ff */
[----:B------:R-:W-:Y:S02]  /*4660*/  SHF.R.S32.HI R128, RZ, 0x1f, R115 ;  /* 0x0000001fff807819 */ /* 0x000fe40000011473 */
[----:B------:R-:W-:Y:S02]  /*4670*/  IADD3.X R114, R114, UR13, RZ, P4, !PT ;  /* 0x0000000d72727c10 */ /* 0x000fe4000a7fe4ff */
[----:B------:R-:W-:Y:S02]  /*4680*/  SHF.R.S32.HI R130, RZ, 0x1f, R117 ;  /* 0x0000001fff827819 */ /* 0x000fe40000011475 */
[----:B------:R-:W-:Y:S02]  /*4690*/  IADD3.X R116, R116, UR13, RZ, P6, !PT ;  /* 0x0000000d74747c10 */ /* 0x000fe4000b7fe4ff */
[----:B------:R-:W-:-:S02]  /*46a0*/  IADD3 R105, P5, R105, UR12, RZ ;  /* 0x0000000c69697c10 */ /* 0x000fc4000ffbe0ff */
[----:B------:R-:W-:Y:S02]  /*46b0*/  IADD3 R107, P3, R107, UR12, RZ ;  /* 0x0000000c6b6b7c10 */ /* 0x000fe4000ff7e0ff */
[----:B------:R-:W-:Y:S02]  /*46c0*/  IADD3 R109, P2, R109, UR12, RZ ;  /* 0x0000000c6d6d7c10 */ /* 0x000fe4000ff5e0ff */
[----:B------:R-:W-:Y:S02]  /*46d0*/  SHF.R.S32.HI R124, RZ, 0x1f, R64 ;  /* 0x0000001fff7c7819 */ /* 0x000fe40000011440 */
[----:B------:R-:W-:Y:S02]  /*46e0*/  IADD3 R111, P1, R64, UR12, RZ ;  /* 0x0000000c406f7c10 */ /* 0x000fe4000ff3e0ff */
[----:B------:R-:W-:Y:S02]  /*46f0*/  IADD3 R113, P0, R113, UR12, RZ ;  /* 0x0000000c71717c10 */ /* 0x000fe4000ff1e0ff */
[----:B------:R-:W-:-:S02]  /*4700*/  IADD3 R115, P4, R115, UR12, RZ ;  /* 0x0000000c73737c10 */ /* 0x000fc4000ff9e0ff */
[----:B------:R-:W-:Y:S02]  /*4710*/  IADD3 R117, P6, R117, UR12, RZ ;  /* 0x0000000c75757c10 */ /* 0x000fe4000ffde0ff */
[----:B------:R-:W-:Y:S02]  /*4720*/  IADD3.X R118, R118, UR13, RZ, P5, !PT ;  /* 0x0000000d76767c10 */ /* 0x000fe4000affe4ff */
[----:B------:R-:W-:Y:S02]  /*4730*/  IADD3.X R120, R120, UR13, RZ, P3, !PT ;  /* 0x0000000d78787c10 */ /* 0x000fe40009ffe4ff */
[----:B------:R-:W-:Y:S02]  /*4740*/  IADD3.X R122, R122, UR13, RZ, P2, !PT ;  /* 0x0000000d7a7a7c10 */ /* 0x000fe400097fe4ff */
[----:B------:R-:W-:Y:S02]  /*4750*/  IADD3.X R124, R124, UR13, RZ, P1, !PT ;  /* 0x0000000d7c7c7c10 */ /* 0x000fe40008ffe4ff */
[----:B------:R-:W-:-:S02]  /*4760*/  IADD3.X R126, R126, UR13, RZ, P0, !PT ;  /* 0x0000000d7e7e7c10 */ /* 0x000fc400087fe4ff */
[----:B------:R-:W-:Y:S02]  /*4770*/  IADD3.X R128, R128, UR13, RZ, P4, !PT ;  /* 0x0000000d80807c10 */ /* 0x000fe4000a7fe4ff */
[----:B------:R-:W-:Y:S02]  /*4780*/  IADD3.X R130, R130, UR13, RZ, P6, !PT ;  /* 0x0000000d82827c10 */ /* 0x000fe4000b7fe4ff */
[----:B------:R-:W-:Y:S02]  /*4790*/  SHF.R.S32.HI R132, RZ, 0x1f, R68 ;  /* 0x0000001fff847819 */ /* 0x000fe40000011444 */
[----:B------:R-:W-:Y:S02]  /*47a0*/  IADD3 R119, P5, R68, UR12, RZ ;  /* 0x0000000c44777c10 */ /* 0x000fe4000ffbe0ff */
[----:B------:R-:W-:Y:S02]  /*47b0*/  CS2R R68, SRZ ;  /* 0x0000000000447805 */ /* 0x000fe4000001ff00 */
[----:B------:R-:W-:-:S02]  /*47c0*/  SHF.R.S32.HI R134, RZ, 0x1f, R70 ;  /* 0x0000001fff867819 */ /* 0x000fc40000011446 */
[----:B------:R-:W-:Y:S02]  /*47d0*/  IADD3 R121, P3, R70, UR12, RZ ;  /* 0x0000000c46797c10 */ /* 0x000fe4000ff7e0ff */
[----:B------:R-:W-:Y:S02]  /*47e0*/  CS2R R70, SRZ ;  /* 0x0000000000467805 */ /* 0x000fe4000001ff00 */
        /* <DEDUP_REMOVED lines=8> */
[----:B------:R-:W-:Y:S02]  /*4870*/  SHF.R.S32.HI R138, RZ, 0x1f, R78 ;  /* 0x0000001fff8a7819 */ /* 0x000fe4000001144e */
[----:B------:R-:W-:-:S02]  /*4880*/  IADD3 R129, P4, R78, UR12, RZ ;  /* 0x0000000c4e817c10 */ /* 0x000fc4000ff9e0ff */
[----:B------:R-:W-:Y:S02]  /*4890*/  SHF.R.S32.HI R139, RZ, 0x1f, R80 ;  /* 0x0000001fff8b7819 */ /* 0x000fe40000011450 */
[----:B------:R-:W-:Y:S02]  /*48a0*/  IADD3 R131, P6, R80, UR12, RZ ;  /* 0x0000000c50837c10 */ /* 0x000fe4000ffde0ff */
[----:B------:R-:W-:Y:S02]  /*48b0*/  CS2R R80, SRZ ;  /* 0x0000000000507805 */ /* 0x000fe4000001ff00 */
[----:B------:R-:W-:Y:S02]  /*48c0*/  IADD3.X R132, R132, UR13, RZ, P5, !PT ;  /* 0x0000000d84847c10 */ /* 0x000fe4000affe4ff */
[----:B------:R-:W-:Y:S02]  /*48d0*/  IADD3.X R134, R134, UR13, RZ, P3, !PT ;  /* 0x0000000d86867c10 */ /* 0x000fe40009ffe4ff */
[----:B------:R-:W-:-:S02]  /*48e0*/  IADD3.X R135, R135, UR13, RZ, P2, !PT ;  /* 0x0000000d87877c10 */ /* 0x000fc400097fe4ff */
[----:B------:R-:W-:Y:S02]  /*48f0*/  SHF.R.S32.HI R153, RZ, 0x1f, R154 ;  /* 0x0000001fff997819 */ /* 0x000fe4000001149a */
        /* <DEDUP_REMOVED lines=16> */
[----:B------:R-:W-:-:S02]  /*4a00*/  IADD3 R154, P1, R154, UR12, RZ ;  /* 0x0000000c9a9a7c10 */ /* 0x000fc4000ff3e0ff */
[----:B------:R-:W-:Y:S02]  /*4a10*/  IADD3 R156, P0, R156, UR12, RZ ;  /* 0x0000000c9c9c7c10 */ /* 0x000fe4000ff1e0ff */
[----:B------:R-:W-:Y:S02]  /*4a20*/  IADD3 R158, P4, R158, UR12, RZ ;  /* 0x0000000c9e9e7c10 */ /* 0x000fe4000ff9e0ff */
[----:B------:R-:W-:Y:S02]  /*4a30*/  IADD3 R164, P6, R164, UR12, RZ ;  /* 0x0000000ca4a47c10 */ /* 0x000fe4000ffde0ff */
[----:B------:R-:W-:Y:S02]  /*4a40*/  SHF.R.S32.HI R165, RZ, 0x1f, R169 ;  /* 0x0000001fffa57819 */ /* 0x000fe400000114a9 */
[----:B------:R-:W-:Y:S02]  /*4a50*/  IADD3.X R144, R144, UR13, RZ, P5, !PT ;  /* 0x0000000d90907c10 */ /* 0x000fe4000affe4ff */
[----:B------:R-:W-:-:S02]  /*4a60*/  SHF.R.S32.HI R170, RZ, 0x1f, R171 ;  /* 0x0000001fffaa7819 */ /* 0x000fc400000114ab */
[----:B------:R-:W-:Y:S02]  /*4a70*/  IADD3.X R149, R149, UR13, RZ, P3, !PT ;  /* 0x0000000d95957c10 */ /* 0x000fe40009ffe4ff */
[----:B------:R-:W-:Y:S02]  /*4a80*/  SHF.R.S32.HI R175, RZ, 0x1f, R193 ;  /* 0x0000001fffaf7819 */ /* 0x000fe400000114c1 */
[----:B------:R-:W-:Y:S02]  /*4a90*/  IADD3.X R151, R151, UR13, RZ, P2, !PT ;  /* 0x0000000d97977c10 */ /* 0x000fe400097fe4ff */
[----:B------:R-:W-:Y:S02]  /*4aa0*/  SHF.R.S32.HI R194, RZ, 0x1f, R195 ;  /* 0x0000001fffc27819 */ /* 0x000fe400000114c3 */
[----:B------:R-:W-:Y:S02]  /*4ab0*/  IADD3.X R153, R153, UR13, RZ, P1, !PT ;  /* 0x0000000d99997c10 */ /* 0x000fe40008ffe4ff */
[----:B------:R-:W-:-:S02]  /*4ac0*/  SHF.R.S32.HI R199, RZ, 0x1f, R200 ;  /* 0x0000001fffc77819 */ /* 0x000fc400000114c8 */
[----:B------:R-:W-:Y:S02]  /*4ad0*/  IADD3.X R155, R155, UR13, RZ, P0, !PT ;  /* 0x0000000d9b9b7c10 */ /* 0x000fe400087fe4ff */
[----:B------:R-:W-:Y:S02]  /*4ae0*/  SHF.R.S32.HI R201, RZ, 0x1f, R205 ;  /* 0x0000001fffc97819 */ /* 0x000fe400000114cd */
[----:B------:R-:W-:Y:S02]  /*4af0*/  IADD3.X R157, R157, UR13, RZ, P4, !PT ;  /* 0x0000000d9d9d7c10 */ /* 0x000fe4000a7fe4ff */
[----:B------:R-:W-:Y:S02]  /*4b00*/  IADD3.X R159, R159, UR13, RZ, P6, !PT ;  /* 0x0000000d9f9f7c10 */ /* 0x000fe4000b7fe4ff */
[----:B------:R-:W-:Y:S02]  /*4b10*/  IADD3 R169, P5, R169, UR12, RZ ;  /* 0x0000000ca9a97c10 */ /* 0x000fe4000ffbe0ff */
[----:B------:R-:W-:-:S02]  /*4b20*/  IADD3 R171, P3, R171, UR12, RZ ;  /* 0x0000000cabab7c10 */ /* 0x000fc4000ff7e0ff */
[----:B------:R-:W-:Y:S02]  /*4b30*/  IADD3 R193, P2, R193, UR12, RZ ;  /* 0x0000000cc1c17c10 */ /* 0x000fe4000ff5e0ff */
[----:B------:R-:W-:Y:S02]  /*4b40*/  IADD3 R195, P1, R195, UR12, RZ ;  /* 0x0000000cc3c37c10 */ /* 0x000fe4000ff3e0ff */
[----:B------:R-:W-:Y:S02]  /*4b50*/  IADD3 R200, P0, R200, UR12, RZ ;  /* 0x0000000cc8c87c10 */ /* 0x000fe4000ff1e0ff */
[----:B------:R-:W-:Y:S02]  /*4b60*/  IADD3 R205, P4, R205, UR12, RZ ;  /* 0x0000000ccdcd7c10 */ /* 0x000fe4000ff9e0ff */
[----:B------:R-:W-:Y:S01]  /*4b70*/  IADD3 R145, P6, R146, UR10, RZ ;  /* 0x0000000a92917c10 */ /* 0x000fe2000ffde0ff */
[----:B------:R-:W-:Y:S01]  /*4b80*/  USHF.L.U32 UR10, UR4, 0x6, URZ ;  /* 0x00000006040a7899 */ /* 0x000fe2000800063f */
[----:B------:R-:W-:-:S02]  /*4b90*/  IADD3.X R165, R165, UR13, RZ, P5, !PT ;  /* 0x0000000da5a57c10 */ /* 0x000fc4000affe4ff */
[----:B------:R-:W-:Y:S02]  /*4ba0*/  IADD3.X R170, R170, UR13, RZ, P3, !PT ;  /* 0x0000000daaaa7c10 */ /* 0x000fe40009ffe4ff */
[----:B------:R-:W-:Y:S02]  /*4bb0*/  IADD3.X R175, R175, UR13, RZ, P2, !PT ;  /* 0x0000000dafaf7c10 */ /* 0x000fe400097fe4ff */
[----:B------:R-:W-:Y:S02]  /*4bc0*/  IADD3.X R194, R194, UR13, RZ, P1, !PT ;  /* 0x0000000dc2c27c10 */ /* 0x000fe40008ffe4ff */
[----:B------:R-:W-:Y:S02]  /*4bd0*/  IADD3.X R199, R199, UR13, RZ, P0, !PT ;  /* 0x0000000dc7c77c10 */ /* 0x000fe400087fe4ff */
[----:B------:R-:W-:Y:S02]  /*4be0*/  IADD3.X R201, R201, UR13, RZ, P4, !PT ;  /* 0x0000000dc9c97c10 */ /* 0x000fe4000a7fe4ff */
[----:B------:R-:W-:-:S02]  /*4bf0*/  LEA.HI.X.SX32 R146, R146, UR11, 0x1, P6 ;  /* 0x0000000b92927c11 */ /* 0x000fc4000b0f0eff */
[----:B0-----:R-:W-:-:S07]  /*4c00*/  SHF.R.S32.HI R0, RZ, 0x6, R60 ;  /* 0x00000006ff007819 */ /* 0x001fce000001143c */
.L_x_2:
[----:B------:R-:W2:Y:S01]  /*4c10*/  LDL R184, [R1] ;  /* 0x0000000001b87983 */ /* 0x000ea20000100800 */
[----:B------:R-:W0:Y:S03]  /*4c20*/  LDC R163, c[0x0][0x238] ;  /* 0x00008e00ffa37b82 */ /* 0x000e260000000800 */
[----:B------:R-:W3:Y:S04]  /*4c30*/  LDL R183, [R1+0x4] ;  /* 0x0000040001b77983 */ /* 0x000ee80000100800 */
[----:B------:R-:W4:Y:S04]  /*4c40*/  LDL R67, [R1+0xc] ;  /* 0x00000c0001437983 */ /* 0x000f280000100800 */
[----:B------:R-:W5:Y:S01]  /*4c50*/  LDL R63, [R1+0x14] ;  /* 0x00001400013f7983 */ /* 0x000f620000100800 */
[----:B------:R-:W1:Y:S03]  /*4c60*/  S2R R57, SR_TID.X ;  /* 0x0000000000397919 */ /* 0x000e660000002100 */
[----:B------:R-:W5:Y:S01]  /*4c70*/  LDL R182, [R1+0x8] ;  /* 0x0000080001b67983 */ /* 0x000f620000100800 */
[----:B------:R-:W0:Y:S01]  /*4c80*/  S2R R162, SR_TID.X ;  /* 0x0000000000a27919 */ /* 0x000e220000002100 */
[----:B-1----:R-:W-:-:S04]  /*4c90*/  SHF.R.U32.HI R57, RZ, 0x4, R57 ;  /* 0x00000004ff397819 */ /* 0x002fc80000011639 */
[----:B------:R-:W-:Y:S02]  /*4ca0*/  SGXT.U32 R57, R57, 0x3 ;  /* 0x000000033939781a */ /* 0x000fe40000000000 */
[----:B0-----:R-:W-:-:S03]  /*4cb0*/  SHF.R.U32.HI R56, RZ, 0x4, R162 ;  /* 0x00000004ff387819 */ /* 0x001fc600000116a2 */
[----:B------:R-:W-:Y:S01]  /*4cc0*/  IMAD R57, R57, R163, RZ ;  /* 0x000000a339397224 */ /* 0x000fe200078e02ff */
[----:B------:R-:W-:Y:S01]  /*4cd0*/  LEA.HI R52, R162, 0x38, RZ, 0x1c ;  /* 0x00000038a2347811 */ /* 0x000fe200078fe0ff */
[----:B------:R-:W5:Y:S01]  /*4ce0*/  LDL R163, [R1+0x10] ;  /* 0x0000100001a37983 */ /* 0x000f620000100800 */
[----:B------:R-:W-:Y:S02]  /*4cf0*/  SGXT.U32 R56, R56, 0x3 ;  /* 0x000000033838781a */ /* 0x000fe40000000000 */
[----:B------:R-:W-:Y:S02]  /*4d00*/  ISETP.GE.AND P0, PT, R52, UR7, PT ;  /* 0x0000000734007c0c */ /* 0x000fe4000bf06270 */
[C---:B------:R-:W-:Y:S02]  /*4d10*/  LOP3.LUT R52, R56.reuse, 0x8, RZ, 0xfc, !PT ;  /* 0x0000000838347812 */ /* 0x040fe400078efcff */
[C---:B------:R-:W-:Y:S02]  /*4d20*/  LOP3.LUT R54, R56.reuse, 0x18, RZ, 0xfc, !PT ;  /* 0x0000001838367812 */ /* 0x040fe400078efcff */
[----:B------:R-:W-:-:S02]  /*4d30*/  ISETP.GE.AND P5, PT, R56, UR7, PT ;  /* 0x0000000738007c0c */ /* 0x000fc4000bfa6270 */
[----:B------:R-:W-:Y:S02]  /*4d40*/  ISETP.GE.AND P4, PT, R52, UR7, PT ;  /* 0x0000000734007c0c */ /* 0x000fe4000bf86270 */
[----:B------:R-:W-:Y:S02]  /*4d50*/  LOP3.LUT R53, R56, 0x10, RZ, 0xfc, !PT ;  /* 0x0000001038357812 */ /* 0x000fe400078efcff */
[----:B------:R-:W-:Y:S02]  /*4d60*/  ISETP.GE.AND P2, PT, R54, UR7, PT ;  /* 0x0000000736007c0c */ /* 0x000fe4000bf46270 */
[----:B------:R-:W-:Y:S02]  /*4d70*/  IADD3 R52, P6, R57, R145, RZ ;  /* 0x0000009139347210 */ /* 0x000fe40007fde0ff */
[----:B------:R-:W-:Y:S02]  /*4d80*/  ISETP.GE.AND P1, PT, R53, UR7, PT ;  /* 0x0000000735007c0c */ /* 0x000fe4000bf26270 */
[----:B------:R-:W-:-:S02]  /*4d90*/  PRMT R58, RZ, 0x7610, R58 ;  /* 0x00007610ff3a7816 */ /* 0x000fc4000000003a */
[----:B------:R-:W-:Y:S02]  /*4da0*/  PRMT R62, RZ, 0x7610, R62 ;  /* 0x00007610ff3e7816 */ /* 0x000fe4000000003e */
[----:B------:R-:W-:Y:S02]  /*4db0*/  LEA.HI.X.SX32 R53, R57, R146, 0x1, P6 ;  /* 0x0000009239357211 */ /* 0x000fe400030f0eff */
[----:B------:R-:W-:-:S03]  /*4dc0*/  LOP3.LUT R57, R56, 0x20, RZ, 0xfc, !PT ;  /* 0x0000002038397812 */ /* 0x000fc600078efcff */
[----:B------:R3:W5:Y:S01]  /*4dd0*/  @!P5 LDG.E.U8 R58, desc[UR8][R52.64] ;  /* 0x00000008343ad981 */ /* 0x000762000c1e1100 */
[----:B------:R-:W-:Y:S02]  /*4de0*/  PRMT R59, RZ, 0x7610, R59 ;  /* 0x00007610ff3b7816 */ /* 0x000fe4000000003b */
[----:B------:R-:W-:Y:S02]  /*4df0*/  PRMT R60, RZ, 0x7610, R60 ;  /* 0x00007610ff3c7816 */ /* 0x000fe4000000003c */
[----:B------:R-:W-:Y:S02]  /*4e00*/  PRMT R61, RZ, 0x7610, R61 ;  /* 0x00007610ff3d7816 */ /* 0x000fe4000000003d */
[----:B------:R-:W-:Y:S02]  /*4e10*/  PRMT R64, RZ, 0x7610, R64 ;  /* 0x00007610ff407816 */ /* 0x000fe40000000040 */
[----:B------:R-:W-:Y:S02]  /*4e20*/  PRMT R65, RZ, 0x7610, R65 ;  /* 0x00007610ff417816 */ /* 0x000fe40000000041 */
[----:B------:R-:W-:-:S02]  /*4e30*/  PRMT R66, RZ, 0x7610, R66 ;  /* 0x00007610ff427816 */ /* 0x000fc40000000042 */
[----:B--2---:R-:W-:-:S04]  /*4e40*/  IADD3 R54, P3, R184, R145, RZ ;  /* 0x00000091b8367210 */ /* 0x004fc80007f7e0ff */
[-C--:B------:R-:W-:Y:S02]  /*4e50*/  LEA.HI.X.SX32 R55, R184, R146.reuse, 0x1, P3 ;  /* 0x00000092b8377211 */ /* 0x080fe400018f0eff */
[----:B------:R-:W-:Y:S02]  /*4e60*/  ISETP.GE.AND P3, PT, R57, UR7, PT ;  /* 0x0000000739007c0c */ /* 0x000fe4000bf66270 */
[C---:B------:R-:W-:Y:S01]  /*4e70*/  LOP3.LUT R57, R56.reuse, 0x30, RZ, 0xfc, !PT ;  /* 0x0000003038397812 */ /* 0x040fe200078efcff */
[----:B------:R4:W2:Y:S01]  /*4e80*/  @!P4 LDG.E.U8 R62, desc[UR8][R54.64] ;  /* 0x00000008363ec981 */ /* 0x0008a2000c1e1100 */
[C---:B---3--:R-:W-:Y:S02]  /*4e90*/  IADD3 R52, P4, R183.reuse, R145, RZ ;  /* 0x00000091b7347210 */ /* 0x048fe40007f9e0ff */
[----:B------:R-:W-:Y:S02]  /*4ea0*/  LOP3.LUT R56, R56, 0x28, RZ, 0xfc, !PT ;  /* 0x0000002838387812 */ /* 0x000fe400078efcff */
[----:B------:R-:W-:-:S02]  /*4eb0*/  LEA.HI.X.SX32 R53, R183, R146, 0x1, P4 ;  /* 0x00000092b7357211 */ /* 0x000fc400020f0eff */
[----:B----4-:R-:W-:-:S03]  /*4ec0*/  IADD3 R54, P6, R67, R145, RZ ;  /* 0x0000009143367210 */ /* 0x010fc60007fde0ff */
[----:B------:R0:W3:Y:S01]  /*4ed0*/  @!P1 LDG.E.U8 R59, desc[UR8][R52.64] ;  /* 0x00000008343b9981 */ /* 0x0000e2000c1e1100 */
[----:B------:R-:W-:Y:S02]  /*4ee0*/  ISETP.GE.AND P4, PT, R56, UR7, PT ;  /* 0x0000000738007c0c */ /* 0x000fe4000bf86270 */
[-C--:B------:R-:W-:Y:S02]  /*4ef0*/  LEA.HI.X.SX32 R55, R67, R146.reuse, 0x1, P6 ;  /* 0x0000009243377211 */ /* 0x080fe400030f0eff */
[-C--:B-----5:R-:W-:Y:S01]  /*4f00*/  IADD3 R56, P6, R63, R145.reuse, RZ ;  /* 0x000000913f387210 */ /* 0x0a0fe20007fde0ff */
[----:B------:R-:W1:Y:S01]  /*4f10*/  LDC R67, c[0x0][0x238] ;  /* 0x00008e00ff437b82 */ /* 0x000e620000000800 */
[----:B------:R-:W-:Y:S01]  /*4f20*/  ISETP.GE.AND P5, PT, R57, UR7, PT ;  /* 0x0000000739007c0c */ /* 0x000fe2000bfa6270 */
[----:B------:R4:W5:Y:S01]  /*4f30*/  @!P3 LDG.E.U8 R60, desc[UR8][R54.64] ;  /* 0x00000008363cb981 */ /* 0x000962000c1e1100 */
[----:B------:R-:W-:Y:S02]  /*4f40*/  LEA.HI.X.SX32 R57, R63, R146, 0x1, P6 ;  /* 0x000000923f397211 */ /* 0x000fe400030f0eff */
[----:B------:R-:W4:Y:S09]  /*4f50*/  S2R R63, SR_TID.X ;  /* 0x00000000003f7919 */ /* 0x000f320000002100 */
[----:B------:R1:W2:Y:S01]  /*4f60*/  @!P5 LDG.E.U8 R61, desc[UR8][R56.64] ;  /* 0x00000008383dd981 */ /* 0x0002a2000c1e1100 */
[----:B0-----:R-:W-:-:S04]  /*4f70*/  IADD3 R52, P5, R182, R145, RZ ;  /* 0x00000091b6347210 */ /* 0x001fc80007fbe0ff */
[----:B------:R-:W-:-:S05]  /*4f80*/  LEA.HI.X.SX32 R53, R182, R146, 0x1, P5 ;  /* 0x00000092b6357211 */ /* 0x000fca00028f0eff */
[----:B------:R0:W2:Y:S01]  /*4f90*/  @!P2 LDG.E.U8 R64, desc[UR8][R52.64] ;  /* 0x000000083440a981 */ /* 0x0000a2000c1e1100 */
[----:B----4-:R-:W-:-:S05]  /*4fa0*/  LEA.HI R63, R63, 0x38, RZ, 0x1c ;  /* 0x000000383f3f7811 */ /* 0x010fca00078fe0ff */
[----:B-1----:R-:W-:Y:S01]  /*4fb0*/  IMAD R63, R63, R67, RZ ;  /* 0x000000433f3f7224 */ /* 0x002fe200078e02ff */
[----:B------:R-:W-:-:S04]  /*4fc0*/  IADD3 R54, P3, R163, R145, RZ ;  /* 0x00000091a3367210 */ /* 0x000fc80007f7e0ff */
[----:B------:R-:W-:Y:S02]  /*4fd0*/  IADD3 R56, P1, R63, R145, RZ ;  /* 0x000000913f387210 */ /* 0x000fe40007f3e0ff */
[-C--:B------:R-:W-:Y:S02]  /*4fe0*/  LEA.HI.X.SX32 R55, R163, R146.reuse, 0x1, P3 ;  /* 0x00000092a3377211 */ /* 0x080fe400018f0eff */
[----:B------:R-:W-:-:S03]  /*4ff0*/  LEA.HI.X.SX32 R57, R63, R146, 0x1, P1 ;  /* 0x000000923f397211 */ /* 0x000fc600008f0eff */
[----:B------:R-:W4:Y:S04]  /*5000*/  @!P4 LDG.E.U8 R65, desc[UR8][R54.64] ;  /* 0x000000083641c981 */ /* 0x000f28000c1e1100 */
[----:B------:R1:W4:Y:S01]  /*5010*/  @!P0 LDG.E.U8 R66, desc[UR8][R56.64] ;  /* 0x0000000838428981 */ /* 0x000322000c1e1100 */
[----:B------:R-:W0:Y:S01]  /*5020*/  S2UR UR5, SR_CgaCtaId ;  /* 0x00000000000579c3 */ /* 0x000e220000008800 */
[----:B------:R-:W-:Y:S01]  /*5030*/  UMOV UR4, 0x400 ;  /* 0x0000040000047882 */ /* 0x000fe20000000000 */
[----:B------:R-:W-:-:S04]  /*5040*/  LOP3.LUT R163, R162, 0x7f, RZ, 0xc0, !PT ;  /* 0x0000007fa2a37812 */ /* 0x000fc800078ec0ff */
[----:B------:R-:W-:Y:S01]  /*5050*/  LOP3.LUT R67, R163, 0x8, RZ, 0x3c, !PT ;  /* 0x00000008a3437812 */ /* 0x000fe200078e3cff */
[----:B0-----:R-:W-:Y:S01]  /*5060*/  ULEA UR4, UR5, UR4, 0x18 ;  /* 0x0000000405047291 */ /* 0x001fe2000f8ec03f */
[----:B------:R-:W-:Y:S01]  /*5070*/  BAR.SYNC.DEFER_BLOCKING 0x0 ;  /* 0x0000000000007b1d */ /* 0x000fe20000010000 */
[----:B------:R-:W-:-:S04]  /*5080*/  LOP3.LUT R63, R162, 0x3f, RZ, 0xc0, !PT ;  /* 0x0000003fa23f7812 */ /* 0x000fc800078ec0ff */
[----:B------:R-:W-:-:S03]  /*5090*/  ISETP.GE.AND P0, PT, R63, UR7, PT ;  /* 0x000000073f007c0c */ /* 0x000fc6000bf06270 */
[----:B------:R0:W-:Y:S01]  /*50a0*/  STS.U8 [R163+UR4], R58 ;  /* 0x0000003aa3007988 */ /* 0x0001e20008000004 */
[----:B------:R-:W-:Y:S02]  /*50b0*/  SHF.R.S32.HI R52, RZ, 0x1f, R148 ;  /* 0x0000001fff347819 */ /* 0x000fe40000011494 */
[----:B-1----:R-:W-:Y:S02]  /*50c0*/  IADD3 R56, P1, R148, R205, RZ ;  /* 0x000000cd94387210 */ /* 0x002fe40007f3e0ff */
[----:B------:R-:W-:-:S03]  /*50d0*/  PRMT R53, RZ, 0x7610, R53 ;  /* 0x00007610ff357816 */ /* 0x000fc60000000035 */
[----:B------:R-:W-:Y:S01]  /*50e0*/  IMAD.X R57, R52, 0x1, R201, P1 ;  /* 0x0000000134397824 */ /* 0x000fe200008e06c9 */
[----:B0-----:R-:W-:Y:S02]  /*50f0*/  IADD3 R58, P3, R148, R200, RZ ;  /* 0x000000c8943a7210 */ /* 0x001fe40007f7e0ff */
[----:B------:R-:W-:Y:S02]  /*5100*/  PRMT R54, RZ, 0x7610, R54 ;  /* 0x00007610ff367816 */ /* 0x000fe40000000036 */
[----:B------:R-:W-:Y:S02]  /*5110*/  PRMT R55, RZ, 0x7610, R55 ;  /* 0x00007610ff377816 */ /* 0x000fe40000000037 */
[----:B------:R-:W-:Y:S02]  /*5120*/  PRMT R76, RZ, 0x7610, R76 ;  /* 0x00007610ff4c7816 */ /* 0x000fe4000000004c */
[----:B------:R-:W-:Y:S02]  /*5130*/  PRMT R77, RZ, 0x7610, R77 ;  /* 0x00007610ff4d7816 */ /* 0x000fe4000000004d */
[----:B------:R-:W-:-:S02]  /*5140*/  PRMT R78, RZ, 0x7610, R78 ;  /* 0x00007610ff4e7816 */ /* 0x000fc4000000004e */
[----:B------:R-:W-:Y:S02]  /*5150*/  PRMT R79, RZ, 0x7610, R79 ;  /* 0x00007610ff4f7816 */ /* 0x000fe4000000004f */
        /* <DEDUP_REMOVED lines=16> */
[----:B------:R-:W-:Y:S01]  /*5260*/  PRMT R180, RZ, 0x7610, R180 ;  /* 0x00007610ffb47816 */ /* 0x000fe200000000b4 */
[----:B---3--:R-:W-:Y:S04]  /*5270*/  STS.U8 [R163+UR4+0x100], R59 ;  /* 0x0001003ba3007988 */ /* 0x008fe80008000004 */
[----:B-----5:R0:W-:Y:S04]  /*5280*/  STS.U8 [R163+UR4+0x200], R60 ;  /* 0x0002003ca3007988 */ /* 0x0201e80008000004 */
[----:B--2---:R-:W-:Y:S04]  /*5290*/  STS.U8 [R163+UR4+0x300], R61 ;  /* 0x0003003da3007988 */ /* 0x004fe80008000004 */
[----:B------:R1:W-:Y:S04]  /*52a0*/  STS.U8 [R67+UR4+0x80], R62 ;  /* 0x0000803e43007988 */ /* 0x0003e80008000004 */
[----:B------:R2:W-:Y:S01]  /*52b0*/  STS.U8 [R67+UR4+0x180], R64 ;  /* 0x0001804043007988 */ /* 0x0005e20008000004 */
[----:B0-----:R-:W-:-:S02]  /*52c0*/  IADD3 R60, P2, R148, R195, RZ ;  /* 0x000000c3943c7210 */ /* 0x001fc40007f5e0ff */
[----:B-1----:R-:W-:Y:S01]  /*52d0*/  IADD3 R62, P1, R148, R193, RZ ;  /* 0x000000c1943e7210 */ /* 0x002fe20007f3e0ff */
[----:B----4-:R0:W-:Y:S04]  /*52e0*/  STS.U8 [R67+UR4+0x280], R65 ;  /* 0x0002804143007988 */ /* 0x0101e80008000004 */
[----:B------:R1:W-:Y:S01]  /*52f0*/  STS.U8 [R67+UR4+0x380], R66 ;  /* 0x0003804243007988 */ /* 0x0003e20008000004 */
[----:B------:R-:W-:Y:S01]  /*5300*/  BAR.SYNC.DEFER_BLOCKING 0x0 ;  /* 0x0000000000007b1d */ /* 0x000fe20000010000 */
[C---:B------:R-:W-:Y:S02]  /*5310*/  IMAD.X R59, R52.reuse, 0x1, R199, P3 ;  /* 0x00000001343b7824 */ /* 0x040fe400018e06c7 */
[C---:B------:R-:W-:Y:S02]  /*5320*/  IMAD.X R61, R52.reuse, 0x1, R194, P2 ;  /* 0x00000001343d7824 */ /* 0x040fe400010e06c2 */
[----:B------:R-:W-:Y:S01]  /*5330*/  IMAD.X R63, R52, 0x1, R175, P1 ;  /* 0x00000001343f7824 */ /* 0x000fe200008e06af */
[----:B--2---:R-:W-:-:S02]  /*5340*/  PRMT R64, RZ, 0x7610, R64 ;  /* 0x00007610ff407816 */ /* 0x004fc40000000040 */
[----:B0-----:R-:W-:Y:S01]  /*5350*/  PRMT R65, RZ, 0x7610, R65 ;  /* 0x00007610ff417816 */ /* 0x001fe20000000041 */
[----:B------:R0:W2:Y:S04]  /*5360*/  @!P0 LDG.E.U8 R53, desc[UR8][R56.64] ;  /* 0x0000000838358981 */ /* 0x0000a8000c1e1100 */
[----:B------:R3:W4:Y:S04]  /*5370*/  @!P0 LDG.E.U8 R54, desc[UR8][R58.64] ;  /* 0x000000083a368981 */ /* 0x000728000c1e1100 */
[----:B------:R5:W4:Y:S01]  /*5380*/  @!P0 LDG.E.U8 R55, desc[UR8][R60.64] ;  /* 0x000000083c378981 */ /* 0x000b22000c1e1100 */
[----:B0-----:R-:W-:-:S02]  /*5390*/  PRMT R56, RZ, 0x7610, R56 ;  /* 0x00007610ff387816 */ /* 0x001fc40000000038 */
[----:B---3--:R-:W-:-:S04]  /*53a0*/  IADD3 R58, P1, R148, R164, RZ ;  /* 0x000000a4943a7210 */ /* 0x008fc80007f3e0ff */
[----:B------:R0:W3:Y:S01]  /*53b0*/  @!P0 LDG.E.U8 R56, desc[UR8][R62.64] ;  /* 0x000000083e388981 */ /* 0x0000e2000c1e1100 */
[----:B-----5:R-:W-:Y:S01]  /*53c0*/  IADD3 R60, P2, R148, R169, RZ ;  /* 0x000000a9943c7210 */ /* 0x020fe20007f5e0ff */
[----:B------:R-:W-:Y:S01]  /*53d0*/  IMAD.X R59, R52, 0x1, R159, P1 ;  /* 0x00000001343b7824 */ /* 0x000fe200008e069f */
[----:B------:R-:W-:Y:S02]  /*53e0*/  PRMT R57, RZ, 0x7610, R57 ;  /* 0x00007610ff397816 */ /* 0x000fe40000000039 */
[----:B0-----:R-:W-:Y:S01]  /*53f0*/  IADD3 R62, P3, R148, R171, RZ ;  /* 0x000000ab943e7210 */ /* 0x001fe20007f7e0ff */
[C---:B------:R-:W-:Y:S01]  /*5400*/  IMAD.X R61, R52.reuse, 0x1, R165, P2 ;  /* 0x00000001343d7824 */ /* 0x040fe200010e06a5 */
[----:B------:R0:W5:Y:S03]  /*5410*/  @!P0 LDG.E.U8 R65, desc[UR8][R58.64] ;  /* 0x000000083a418981 */ /* 0x000166000c1e1100 */
[----:B------:R-:W-:Y:S01]  /*5420*/  IMAD.X R63, R52, 0x1, R170, P3 ;  /* 0x00000001343f7824 */ /* 0x000fe200018e06aa */
[----:B------:R1:W3:Y:S04]  /*5430*/  @!P0 LDG.E.U8 R64, desc[UR8][R60.64] ;  /* 0x000000083c408981 */ /* 0x0002e8000c1e1100 */
[----:B------:R1:W4:Y:S01]  /*5440*/  @!P0 LDG.E.U8 R57, desc[UR8][R62.64] ;  /* 0x000000083e398981 */ /* 0x000322000c1e1100 */
[----:B0-----:R-:W-:-:S02]  /*5450*/  IADD3 R58, P3, R148, R158, RZ ;  /* 0x0000009e943a7210 */ /* 0x001fc40007f7e0ff */
[C---:B-1----:R-:W-:Y:S02]  /*5460*/  IADD3 R60, P2, R148.reuse, R156, RZ ;  /* 0x0000009c943c7210 */ /* 0x042fe40007f5e0ff */
[----:B------:R-:W-:Y:S01]  /*5470*/  IADD3 R62, P1, R148, R154, RZ ;  /* 0x0000009a943e7210 */ /* 0x000fe20007f3e0ff */
[C---:B------:R-:W-:Y:S01]  /*5480*/  IMAD.X R59, R52.reuse, 0x1, R157, P3 ;  /* 0x00000001343b7824 */ /* 0x040fe200018e069d */
[----:B------:R-:W-:Y:S01]  /*5490*/  PRMT R66, RZ, 0x7610, R66 ;  /* 0x00007610ff427816 */ /* 0x000fe20000000042 */
[C---:B------:R-:W-:Y:S01]  /*54a0*/  IMAD.X R61, R52.reuse, 0x1, R155, P2 ;  /* 0x00000001343d7824 */ /* 0x040fe200010e069b */
[----:B------:R-:W-:Y:S01]  /*54b0*/  PRMT R67, RZ, 0x7610, R67 ;  /* 0x00007610ff437816 */ /* 0x000fe20000000043 */
[----:B------:R-:W-:-:S03]  /*54c0*/  IMAD.X R63, R52, 0x1, R153, P1 ;  /* 0x00000001343f7824 */ /* 0x000fc600008e0699 */
[----:B------:R0:W5:Y:S04]  /*54d0*/  @!P0 LDG.E.U8 R66, desc[UR8][R58.64] ;  /* 0x000000083a428981 */ /* 0x000168000c1e1100 */
[----:B------:R1:W3:Y:S04]  /*54e0*/  @!P0 LDG.E.U8 R67, desc[UR8][R60.64] ;  /* 0x000000083c438981 */ /* 0x0002e8000c1e1100 */
[----:B------:R1:W5:Y:S01]  /*54f0*/  @!P0 LDG.E.U8 R76, desc[UR8][R62.64] ;  /* 0x000000083e4c8981 */ /* 0x000362000c1e1100 */
[C---:B0-----:R-:W-:Y:S02]  /*5500*/  IADD3 R58, P3, R148.reuse, R152, RZ ;  /* 0x00000098943a7210 */ /* 0x041fe40007f7e0ff */
[----:B-1----:R-:W-:-:S02]  /*5510*/  IADD3 R60, P2, R148, R150, RZ ;  /* 0x00000096943c7210 */ /* 0x002fc40007f5e0ff */
[----:B------:R-:W-:Y:S01]  /*5520*/  IADD3 R62, P1, R148, R133, RZ ;  /* 0x00000085943e7210 */ /* 0x000fe20007f3e0ff */
[C---:B------:R-:W-:Y:S02]  /*5530*/  IMAD.X R59, R52.reuse, 0x1, R151, P3 ;  /* 0x00000001343b7824 */ /* 0x040fe400018e0697 */
[C---:B------:R-:W-:Y:S02]  /*5540*/  IMAD.X R61, R52.reuse, 0x1, R149, P2 ;  /* 0x00000001343d7824 */ /* 0x040fe400010e0695 */
[----:B------:R-:W-:Y:S01]  /*5550*/  IMAD.X R63, R52, 0x1, R144, P1 ;  /* 0x00000001343f7824 */ /* 0x000fe200008e0690 */
[----:B------:R0:W5:Y:S04]  /*5560*/  @!P0 LDG.E.U8 R77, desc[UR8][R58.64] ;  /* 0x000000083a4d8981 */ /* 0x000168000c1e1100 */
[----:B------:R1:W5:Y:S04]  /*5570*/  @!P0 LDG.E.U8 R78, desc[UR8][R60.64] ;  /* 0x000000083c4e8981 */ /* 0x000368000c1e1100 */
[----:B------:R1:W5:Y:S01]  /*5580*/  @!P0 LDG.E.U8 R79, desc[UR8][R62.64] ;  /* 0x000000083e4f8981 */ /* 0x000362000c1e1100 */
[----:B0-----:R-:W-:-:S02]  /*5590*/  IADD3 R58, P3, R148, R131, RZ ;  /* 0x00000083943a7210 */ /* 0x001fc40007f7e0ff */
[C---:B-1----:R-:W-:Y:S02]  /*55a0*/  IADD3 R60, P2, R148.reuse, R129, RZ ;  /* 0x00000081943c7210 */ /* 0x042fe40007f5e0ff */
        /* <DEDUP_REMOVED lines=46> */
[C---:B------:R-:W-:Y:S01]  /*5890*/  IMAD.X R59, R52.reuse, 0x1, R114, P3 ;  /* 0x00000001343b7824 */ /* 0x040fe200018e0672 */
[----:B------:R-:W-:Y:S01]  /*58a0*/  PRMT R179, RZ, 0x7610, R179 ;  /* 0x00007610ffb37816 */ /* 0x000fe200000000b3 */
        /* <DEDUP_REMOVED lines=10> */
[C---:B------:R-:W-:Y:S01]  /*5950*/  IMAD.X R61, R52.reuse, 0x1, R106, P2 ;  /* 0x00000001343d7824 */ /* 0x040fe200010e066a */
[----:B------:R-:W-:Y:S01]  /*5960*/  PRMT R191, RZ, 0x7610, R191 ;  /* 0x00007610ffbf7816 */ /* 0x000fe200000000bf */
[----:B------:R-:W-:Y:S01]  /*5970*/  IMAD.X R63, R52, 0x1, R104, P1 ;  /* 0x00000001343f7824 */ /* 0x000fe200008e0668 */
[----:B------:R-:W-:Y:S02]  /*5980*/  PRMT R192, RZ, 0x7610, R192 ;  /* 0x00007610ffc07816 */ /* 0x000fe400000000c0 */
        /* <DEDUP_REMOVED lines=29> */
[----:B--2---:R-:W-:Y:S01]  /*5b60*/  IADD3 R62, P1, R148, R37, RZ ;  /* 0x00000025943e7210 */ /* 0x004fe20007f3e0ff */
[C---:B------:R-:W-:Y:S01]  /*5b70*/  IMAD.X R59, R52.reuse, 0x1, R90, P3 ;  /* 0x00000001343b7824 */ /* 0x040fe200018e065a */
[----:B------:R-:W-:Y:S01]  /*5b80*/  PRMT R206, RZ, 0x7610, R206 ;  /* 0x00007610ffce7816 */ /* 0x000fe200000000ce */
[C---:B------:R-:W-:Y:S01]  /*5b90*/  IMAD.X R61, R52.reuse, 0x1, R88, P2 ;  /* 0x00000001343d7824 */ /* 0x040fe200010e0658 */
[----:B------:R-:W-:Y:S01]  /*5ba0*/  PRMT R207, RZ, 0x7610, R207 ;  /* 0x00007610ffcf7816 */ /* 0x000fe200000000cf */
[----:B------:R-:W-:Y:S01]  /*5bb0*/  IMAD.X R63, R52, 0x1, R50, P1 ;  /* 0x00000001343f7824 */ /* 0x000fe200008e0632 */
[----:B------:R-:W-:Y:S02]  /*5bc0*/  PRMT R208, RZ, 0x7610, R208 ;  /* 0x00007610ffd07816 */ /* 0x000fe400000000d0 */
[----:B------:R0:W2:Y:S04]  /*5bd0*/  @!P0 LDG.E.U8 R206, desc[UR8][R58.64] ;  /* 0x000000083ace8981 */ /* 0x0000a8000c1e1100 */
[----:B------:R1:W2:Y:S04]  /*5be0*/  @!P0 LDG.E.U8 R207, desc[UR8][R60.64] ;  /* 0x000000083ccf8981 */ /* 0x0002a8000c1e1100 */
[----:B------:R4:W2:Y:S01]  /*5bf0*/  @!P0 LDG.E.U8 R208, desc[UR8][R62.64] ;  /* 0x000000083ed08981 */ /* 0x0008a2000c1e1100 */
[----:B0-----:R-:W-:-:S02]  /*5c00*/  IADD3 R58, P3, R148, R35, RZ ;  /* 0x00000023943a7210 */ /* 0x001fc40007f7e0ff */
[C---:B-1----:R-:W-:Y:S02]  /*5c10*/  IADD3 R60, P2, R148.reuse, R33, RZ ;  /* 0x00000021943c7210 */ /* 0x042fe40007f5e0ff */
[----:B----4-:R-:W-:Y:S01]  /*5c20*/  IADD3 R62, P1, R148, R31, RZ ;  /* 0x0000001f943e7210 */ /* 0x010fe20007f3e0ff */
[C---:B------:R-:W-:Y:S01]  /*5c30*/  IMAD.X R59, R52.reuse, 0x1, R48, P3 ;  /* 0x00000001343b7824 */ /* 0x040fe200018e0630 */
[----:B------:R-:W-:Y:S01]  /*5c40*/  PRMT R209, RZ, 0x7610, R209 ;  /* 0x00007610ffd17816 */ /* 0x000fe200000000d1 */
[C---:B------:R-:W-:Y:S01]  /*5c50*/  IMAD.X R61, R52.reuse, 0x1, R46, P2 ;  /* 0x00000001343d7824 */ /* 0x040fe200010e062e */
[----:B------:R-:W-:Y:S01]  /*5c60*/  PRMT R211, RZ, 0x7610, R211 ;  /* 0x00007610ffd37816 */ /* 0x000fe200000000d3 */
[----:B------:R-:W-:Y:S01]  /*5c70*/  IMAD.X R63, R52, 0x1, R44, P1 ;  /* 0x00000001343f7824 */ /* 0x000fe200008e062c */
[----:B------:R-:W-:Y:S02]  /*5c80*/  PRMT R210, RZ, 0x7610, R210 ;  /* 0x00007610ffd27816 */ /* 0x000fe400000000d2 */
[----:B------:R0:W4:Y:S04]  /*5c90*/  @!P0 LDG.E.U8 R209, desc[UR8][R58.64] ;  /* 0x000000083ad18981 */ /* 0x000128000c1e1100 */
[----:B------:R1:W4:Y:S04]  /*5ca0*/  @!P0 LDG.E.U8 R211, desc[UR8][R60.64] ;  /* 0x000000083cd38981 */ /* 0x000328000c1e1100 */
[----:B------:R3:W4:Y:S01]  /*5cb0*/  @!P0 LDG.E.U8 R210, desc[UR8][R62.64] ;  /* 0x000000083ed28981 */ /* 0x000722000c1e1100 */
[----:B0-----:R-:W-:-:S02]  /*5cc0*/  IADD3 R58, P3, R148, R29, RZ ;  /* 0x0000001d943a7210 */ /* 0x001fc40007f7e0ff */
[C---:B-1----:R-:W-:Y:S02]  /*5cd0*/  IADD3 R60, P2, R148.reuse, R27, RZ ;  /* 0x0000001b943c7210 */ /* 0x042fe40007f5e0ff */
[----:B---3--:R-:W-:Y:S01]  /*5ce0*/  IADD3 R62, P1, R148, R25, RZ ;  /* 0x00000019943e7210 */ /* 0x008fe20007f3e0ff */
[C---:B------:R-:W-:Y:S01]  /*5cf0*/  IMAD.X R59, R52.reuse, 0x1, R42, P3 ;  /* 0x00000001343b7824 */ /* 0x040fe200018e062a */
[----:B------:R-:W-:Y:S01]  /*5d00*/  PRMT R222, RZ, 0x7610, R222 ;  /* 0x00007610ffde7816 */ /* 0x000fe200000000de */
[C---:B------:R-:W-:Y:S01]  /*5d10*/  IMAD.X R61, R52.reuse, 0x1, R40, P2 ;  /* 0x00000001343d7824 */ /* 0x040fe200010e0628 */
[----:B------:R-:W-:Y:S01]  /*5d20*/  PRMT R221, RZ, 0x7610, R221 ;  /* 0x00007610ffdd7816 */ /* 0x000fe200000000dd */
[----:B------:R-:W-:Y:S01]  /*5d30*/  IMAD.X R63, R52, 0x1, R38, P1 ;  /* 0x00000001343f7824 */ /* 0x000fe200008e0626 */
[----:B------:R-:W-:Y:S02]  /*5d40*/  PRMT R220, RZ, 0x7610, R220 ;  /* 0x00007610ffdc7816 */ /* 0x000fe400000000dc */
[----:B------:R0:W3:Y:S04]  /*5d50*/  @!P0 LDG.E.U8 R222, desc[UR8][R58.64] ;  /* 0x000000083ade8981 */ /* 0x0000e8000c1e1100 */
[----:B------:R1:W3:Y:S04]  /*5d60*/  @!P0 LDG.E.U8 R221, desc[UR8][R60.64] ;  /* 0x000000083cdd8981 */ /* 0x0002e8000c1e1100 */
[----:B------:R1:W3:Y:S01]  /*5d70*/  @!P0 LDG.E.U8 R220, desc[UR8][R62.64] ;  /* 0x000000083edc8981 */ /* 0x0002e2000c1e1100 */
        /* <DEDUP_REMOVED lines=38> */
[----:B------:R-:W-:-:S03]  /*5fe0*/  IADD3 R62, P1, R148, R2, RZ ;  /* 0x00000002943e7210 */ /* 0x000fc60007f3e0ff */
        /* <DEDUP_REMOVED lines=19> */
[----:B------:R-:W3:Y:S04]  /*6120*/  @!P0 LDG.E.U8 R251, desc[UR8][R60.64] ;  /* 0x000000083cfb8981 */ /* 0x000ee8000c1e1100 */
[----:B------:R1:W3:Y:S01]  /*6130*/  @!P0 LDG.E.U8 R252, desc[UR8][R62.64] ;  /* 0x000000083efc8981 */ /* 0x0002e2000c1e1100 */
[----:B0-----:R-:W0:Y:S01]  /*6140*/  S2R R58, SR_TID.X ;  /* 0x00000000003a7919 */ /* 0x001e220000002100 */
[----:B------:R-:W0:Y:S01]  /*6150*/  S2UR UR6, SR_CgaCtaId ;  /* 0x00000000000679c3 */ /* 0x000e220000008800 */
[----:B------:R-:W-:Y:S01]  /*6160*/  SHF.R.U32.HI R52, RZ, 0x2, R162 ;  /* 0x00000002ff347819 */ /* 0x000fe200000116a2 */
[----:B------:R-:W-:-:S03]  /*6170*/  IMAD.SHL.U32 R163, R162, 0x40, RZ ;  /* 0x00000040a2a37824 */ /* 0x000fc600078e00ff */
[----:B------:R-:W-:Y:S01]  /*6180*/  SGXT.U32 R52, R52, 0x3 ;  /* 0x000000033434781a */ /* 0x000fe20000000000 */
[----:B------:R-:W-:-:S03]  /*6190*/  UMOV UR5, 0x400 ;  /* 0x0000040000057882 */ /* 0x000fc60000000000 */
[----:B------:R-:W-:Y:S02]  /*61a0*/  LOP3.LUT R163, R52, 0x40, R163, 0xf8, !PT ;  /* 0x0000004034a37812 */ /* 0x000fe400078ef8a3 */
[----:B------:R-:W-:Y:S01]  /*61b0*/  SHF.R.S32.HI R162, RZ, 0x1, R162 ;  /* 0x00000001ffa27819 */ /* 0x000fe200000114a2 */
[----:B-1----:R-:W1:Y:S01]  /*61c0*/  S2R R63, SR_TID.X ;  /* 0x00000000003f7919 */ /* 0x002e620000002100 */
[----:B0-----:R-:W-:Y:S01]  /*61d0*/  ULEA UR5, UR6, UR5, 0x18 ;  /* 0x0000000506057291 */ /* 0x001fe2000f8ec03f */
[C---:B------:R-:W-:Y:S02]  /*61e0*/  IMAD.SHL.U32 R52, R58.reuse, 0x40, RZ ;  /* 0x000000403a347824 */ /* 0x040fe400078e00ff */
[----:B------:R-:W-:-:S03]  /*61f0*/  IMAD.SHL.U32 R60, R58, 0x10, RZ ;  /* 0x000000103a3c7824 */ /* 0x000fc600078e00ff */
[----:B------:R-:W-:Y:S02]  /*6200*/  LOP3.LUT R59, R52, 0x1c0, RZ, 0xc0, !PT ;  /* 0x000001c0343b7812 */ /* 0x000fe400078ec0ff */
[----:B------:R-:W-:Y:S02]  /*6210*/  LOP3.LUT R60, R60, 0x600, RZ, 0xc0, !PT ;  /* 0x000006003c3c7812 */ /* 0x000fe400078ec0ff */
[----:B------:R-:W-:Y:S02]  /*6220*/  SGXT R52, R162, 0x1 ;  /* 0x00000001a234781a */ /* 0x000fe40000000200 */
[----:B------:R-:W-:Y:S02]  /*6230*/  IADD3 R60, R60, UR5, R59 ;  /* 0x000000053c3c7c10 */ /* 0x000fe4000fffe03b */
[----:B------:R-:W-:-:S04]  /*6240*/  LOP3.LUT R59, R163, 0x88, R52, 0xf8, !PT ;  /* 0x00000088a33b7812 */ /* 0x000fc800078ef834 */
[----:B------:R-:W-:Y:S01]  /*6250*/  LOP3.LUT R52, R59, 0x8, RZ, 0x3c, !PT ;  /* 0x000000083b347812 */ /* 0x000fe200078e3cff */
[----:B------:R-:W-:Y:S04]  /*6260*/  LDS.U8 R236, [R59+UR4] ;  /* 0x000000043bec7984 */ /* 0x000fe80008000000 */
[----:B------:R-:W-:Y:S04]  /*6270*/  LDS.U8 R237, [R59+UR4+0x10] ;  /* 0x000010043bed7984 */ /* 0x000fe80008000000 */
        /* <DEDUP_REMOVED lines=14> */
[----:B------:R-:W-:Y:S04]  /*6360*/  LDS.U8 R240, [R52+UR4] ;  /* 0x0000000434f07984 */ /* 0x000fe80008000000 */
[----:B------:R-:W-:Y:S04]  /*6370*/  LDS.U8 R241, [R52+UR4+0x10] ;  /* 0x0000100434f17984 */ /* 0x000fe80008000000 */
[----:B------:R-:W-:Y:S04]  /*6380*/  LDS.U8 R216, [R52+UR4+0x20] ;  /* 0x0000200434d87984 */ /* 0x000fe80008000000 */
[----:B------:R-:W-:Y:S04]  /*6390*/  LDS.U8 R217, [R52+UR4+0x30] ;  /* 0x0000300434d97984 */ /* 0x000fe80008000000 */
[----:B------:R-:W-:Y:S04]  /*63a0*/  LDS.U8 R242, [R52+UR4+0x100] ;  /* 0x0001000434f27984 */ /* 0x000fe80008000000 */
[----:B------:R-:W0:Y:S04]  /*63b0*/  LDS.U8 R243, [R52+UR4+0x110] ;  /* 0x0001100434f37984 */ /* 0x000e280008000000 */
[----:B------:R-:W-:Y:S04]  /*63c0*/  LDS.U8 R218, [R52+UR4+0x120] ;  /* 0x0001200434da7984 */ /* 0x000fe80008000000 */
[----:B------:R-:W4:Y:S04]  /*63d0*/  LDS.U8 R219, [R52+UR4+0x130] ;  /* 0x0001300434db7984 */ /* 0x000f280008000000 */
[----:B------:R-:W-:Y:S04]  /*63e0*/  LDS.U8 R186, [R52+UR4+0x200] ;  /* 0x0002000434ba7984 */ /* 0x000fe80008000000 */
[----:B------:R-:W3:Y:S04]  /*63f0*/  LDS.U8 R187, [R52+UR4+0x210] ;  /* 0x0002100434bb7984 */ /* 0x000ee80008000000 */
[----:B------:R-:W-:Y:S04]  /*6400*/  LDS.U8 R249, [R52+UR4+0x220] ;  /* 0x0002200434f97984 */ /* 0x000fe80008000000 */
[----:B------:R-:W-:Y:S04]  /*6410*/  LDS.U8 R248, [R52+UR4+0x230] ;  /* 0x0002300434f87984 */ /* 0x000fe80008000000 */
[----:B------:R-:W-:Y:S04]  /*6420*/  LDS.U8 R188, [R52+UR4+0x300] ;  /* 0x0003000434bc7984 */ /* 0x000fe80008000000 */
[----:B------:R-:W3:Y:S04]  /*6430*/  LDS.U8 R189, [R52+UR4+0x310] ;  /* 0x0003100434bd7984 */ /* 0x000ee80008000000 */
[----:B------:R-:W-:Y:S04]  /*6440*/  LDS.U8 R229, [R52+UR4+0x320] ;  /* 0x0003200434e57984 */ /* 0x000fe80008000000 */
[----:B------:R5:W-:Y:S01]  /*6450*/  LDS.U8 R225, [R52+UR4+0x330] ;  /* 0x0003300434e17984 */ /* 0x000be20008000000 */
[----:B-1----:R-:W-:Y:S01]  /*6460*/  LOP3.LUT R63, R63, 0x7f, RZ, 0xc0, !PT ;  /* 0x0000007f3f3f7812 */ /* 0x002fe200078ec0ff */
[----:B------:R-:W-:Y:S01]  /*6470*/  BAR.SYNC.DEFER_BLOCKING 0x0 ;  /* 0x0000000000007b1d */ /* 0x000fe20000010000 */
[----:B------:R-:W-:-:S02]  /*6480*/  IMAD.SHL.U32 R61, R58, 0x8, RZ ;  /* 0x000000083a3d7824 */ /* 0x000fc400078e00ff */
[C---:B------:R-:W-:Y:S01]  /*6490*/  IMAD.SHL.U32 R62, R58.reuse, 0x2, RZ ;  /* 0x000000023a3e7824 */ /* 0x040fe200078e00ff */
[----:B------:R-:W-:-:S04]  /*64a0*/  LOP3.LUT R58, R58, 0x7f, RZ, 0xc0, !PT ;  /* 0x0000007f3a3a7812 */ /* 0x000fc800078ec0ff */
[----:B-----5:R-:W-:Y:S01]  /*64b0*/  LOP3.LUT R52, R58, 0x20, RZ, 0x3c, !PT ;  /* 0x000000203a347812 */ /* 0x020fe200078e3cff */
[----:B------:R1:W-:Y:S04]  /*64c0*/  STS.U8 [R63+UR4], R53 ;  /* 0x000000353f007988 */ /* 0x0003e80008000004 */
[----:B------:R-:W-:Y:S04]  /*64d0*/  STS.U8 [R63+UR4+0x200], R57 ;  /* 0x000200393f007988 */ /* 0x000fe80008000004 */
[----:B------:R-:W-:Y:S04]  /*64e0*/  STS.U8 [R63+UR4+0x400], R67 ;  /* 0x000400433f007988 */ /* 0x000fe80008000004 */
[----:B------:R-:W-:Y:S04]  /*64f0*/  STS.U8 [R63+UR4+0x600], R79 ;  /* 0x0006004f3f007988 */ /* 0x000fe80008000004 */
[----:B------:R5:W-:Y:S04]  /*6500*/  STS.U8 [R63+UR4+0x800], R143 ;  /* 0x0008008f3f007988 */ /* 0x000be80008000004 */
[----:B------:R3:W-:Y:S04]  /*6510*/  STS.U8 [R63+UR4+0xa00], R167 ;  /* 0x000a00a73f007988 */ /* 0x0007e80008000004 */
[----:B------:R-:W-:Y:S04]  /*6520*/  STS.U8 [R63+UR4+0xc00], R174 ;  /* 0x000c00ae3f007988 */ /* 0x000fe80008000004 */
[----:B------:R-:W-:Y:S01]  /*6530*/  STS.U8 [R63+UR4+0xe00], R181 ;  /* 0x000e00b53f007988 */ /* 0x000fe20008000004 */
[----:B-1----:R-:W-:-:S02]  /*6540*/  LOP3.LUT R53, R63, 0x10, RZ, 0x3c, !PT ;  /* 0x000000103f357812 */ /* 0x002fc400078e3cff */
[----:B------:R-:W-:Y:S01]  /*6550*/  LOP3.LUT R61, R61, 0x30, R62, 0x48, !PT ;  /* 0x000000303d3d7812 */ /* 0x000fe200078e483e */
[----:B------:R-:W-:Y:S01]  /*6560*/  STS.U8 [R63+UR4+0x1000], R191 ;  /* 0x001000bf3f007988 */ /* 0x000fe20008000004 */
[----:B-----5:R-:W-:Y:S01]  /*6570*/  LOP3.LUT R143, R58, 0x30, RZ, 0x3c, !PT ;  /* 0x000000303a8f7812 */ /* 0x020fe200078e3cff */
[----:B0-----:R-:W-:Y:S01]  /*6580*/  IMAD R79, R243, 0x100, R242 ;  /* 0x00000100f34f7824 */ /* 0x001fe200078e02f2 */
[----:B------:R-:W-:Y:S01]  /*6590*/  IADD3 R3, P0, R3, UR10, RZ ;  /* 0x0000000a03037c10 */ /* 0x000fe2000ff1e0ff */
[----:B------:R-:W-:Y:S01]  /*65a0*/  STS.U8 [R63+UR4+0x1200], R198 ;  /* 0x001200c63f007988 */ /* 0x000fe20008000004 */
[----:B------:R-:W-:Y:S01]  /*65b0*/  IMAD R212, R213, 0x100, R212 ;  /* 0x00000100d5d47824 */ /* 0x000fe200078e02d4 */
[----:B------:R-:W-:Y:S01]  /*65c0*/  IADD3 R147, P5, R147, UR10, RZ ;  /* 0x0000000a93937c10 */ /* 0x000fe2000ffbe0ff */
[----:B------:R-:W-:Y:S01]  /*65d0*/  IMAD R214, R215, 0x100, R214 ;  /* 0x00000100d7d67824 */ /* 0x000fe200078e02d6 */
[----:B--2---:R-:W-:Y:S01]  /*65e0*/  STS.U8 [R63+UR4+0x1400], R206 ;  /* 0x001400ce3f007988 */ /* 0x004fe20008000004 */
[----:B------:R-:W-:Y:S01]  /*65f0*/  IMAD R216, R217, 0x100, R216 ;  /* 0x00000100d9d87824 */ /* 0x000fe200078e02d8 */
[----:B------:R-:W-:Y:S01]  /*6600*/  IADD3 R2, P6, R2, UR10, RZ ;  /* 0x0000000a02027c10 */ /* 0x000fe2000ffde0ff */
[----:B----4-:R-:W-:Y:S01]  /*6610*/  IMAD R218, R219, 0x100, R218 ;  /* 0x00000100dbda7824 */ /* 0x010fe200078e02da */
[----:B------:R-:W-:Y:S01]  /*6620*/  STS.U8 [R63+UR4+0x1600], R211 ;  /* 0x001600d33f007988 */ /* 0x000fe20008000004 */
[----:B------:R-:W-:Y:S01]  /*6630*/  IMAD R182, R183, 0x100, R182 ;  /* 0x00000100b7b67824 */ /* 0x000fe200078e02b6 */
[----:B------:R-:W-:Y:S01]  /*6640*/  IADD3 R4, P1, R4, UR10, RZ ;  /* 0x0000000a04047c10 */ /* 0x000fe2000ff3e0ff */
[----:B------:R-:W-:Y:S01]  /*6650*/  IMAD R184, R185, 0x100, R184 ;  /* 0x00000100b9b87824 */ /* 0x000fe200078e02b8 */
[----:B---3--:R-:W-:Y:S01]  /*6660*/  STS.U8 [R63+UR4+0x1800], R220 ;  /* 0x001800dc3f007988 */ /* 0x008fe20008000004 */
[----:B------:R-:W-:Y:S01]  /*6670*/  IMAD R186, R187, 0x100, R186 ;  /* 0x00000100bbba7824 */ /* 0x000fe200078e02ba */
[----:B------:R-:W-:Y:S01]  /*6680*/  IADD3 R5, P2, R5, UR10, RZ ;  /* 0x0000000a05057c10 */ /* 0x000fe2000ff5e0ff */
[----:B------:R-:W-:Y:S01]  /*6690*/  IMAD R188, R189, 0x100, R188 ;  /* 0x00000100bdbc7824 */ /* 0x000fe200078e02bc */
[----:B------:R-:W-:Y:S01]  /*66a0*/  STS.U8 [R63+UR4+0x1a00], R226 ;  /* 0x001a00e23f007988 */ /* 0x000fe20008000004 */
[----:B------:R-:W-:Y:S01]  /*66b0*/  IADD3 R6, P3, R6, UR10, RZ ;  /* 0x0000000a06067c10 */ /* 0x000fe2000ff7e0ff */
[----:B------:R-:W0:Y:S02]  /*66c0*/  LDC R167, c[0x0][0x238] ;  /* 0x00008e00ffa77b82 */ /* 0x000e240000000800 */
[----:B------:R-:W-:Y:S04]  /*66d0*/  STS.U8 [R63+UR4+0x1c00], R228 ;  /* 0x001c00e43f007988 */ /* 0x000fe80008000004 */
[----:B------:R-:W-:Y:S04]  /*66e0*/  STS.U8 [R63+UR4+0x1e00], R227 ;  /* 0x001e00e33f007988 */ /* 0x000fe80008000004 */
[----:B------:R-:W-:Y:S04]  /*66f0*/  STS.U8 [R53+UR4+0x80], R54 ;  /* 0x0000803635007988 */ /* 0x000fe80008000004 */
[----:B------:R-:W-:Y:S04]  /*6700*/  STS.U8 [R53+UR4+0x280], R64 ;  /* 0x0002804035007988 */ /* 0x000fe80008000004 */
[----:B------:R1:W-:Y:S04]  /*6710*/  STS.U8 [R53+UR4+0x480], R76 ;  /* 0x0004804c35007988 */ /* 0x0003e80008000004 */
[----:B------:R-:W-:Y:S04]  /*6720*/  STS.U8 [R53+UR4+0x680], R140 ;  /* 0x0006808c35007988 */ /* 0x000fe80008000004 */
        /* <DEDUP_REMOVED lines=43> */
[----:B------:R-:W-:Y:S01]  /*69e0*/  STS.U8 [R143+UR4+0x1f80], R252 ;  /* 0x001f80fc8f007988 */ /* 0x000fe20008000004 */
[----:B------:R-:W-:Y:S01]  /*69f0*/  IMAD.IADD R247, R61, 0x1, R60 ;  /* 0x000000013df77824 */ /* 0x000fe200078e023c */
[----:B------:R-:W-:Y:S06]  /*6a00*/  BAR.SYNC.DEFER_BLOCKING 0x0 ;  /* 0x0000000000007b1d */ /* 0x000fec0000010000 */
[----:B------:R-:W3:Y:S04]  /*6a10*/  LDSM.16.M88.4 R52, [R247] ;  /* 0x00000000f734783b */ /* 0x000ee80000000200 */
[----:B------:R-:W4:Y:S04]  /*6a20*/  LDSM.16.M88.4 R56, [R247+0x800] ;  /* 0x00080000f738783b */ /* 0x000f280000000200 */
[----:B------:R-:W5:Y:S04]  /*6a30*/  LDSM.16.M88.4 R60, [R247+0x1000] ;  /* 0x00100000f73c783b */ /* 0x000f680000000200 */
[----:B------:R-:W0:Y:S01]  /*6a40*/  LDSM.16.M88.4 R64, [R247+0x1800] ;  /* 0x00180000f740783b */ /* 0x000e220000000200 */
[----:B-1----:R-:W-:-:S02]  /*6a50*/  IMAD R76, R237, 0x100, R236 ;  /* 0x00000100ed4c7824 */ /* 0x002fc400078e02ec */
[----:B--2---:R-:W-:Y:S02]  /*6a60*/  IMAD R78, R239, 0x100, R238 ;  /* 0x00000100ef4e7824 */ /* 0x004fe400078e02ee */
[----:B------:R-:W-:Y:S01]  /*6a70*/  IMAD R77, R241, 0x100, R240 ;  /* 0x00000100f14d7824 */ /* 0x000fe200078e02f0 */
[----:B------:R-:W-:Y:S02]  /*6a80*/  F2FP.F16.E4M3.UNPACK_B R76, R76 ;  /* 0x0000004cff4c723e */ /* 0x000fe400020006ff */
[----:B------:R-:W-:Y:S02]  /*6a90*/  F2FP.F16.E4M3.UNPACK_B R78, R78 ;  /* 0x0000004eff4e723e */ /* 0x000fe400020006ff */
[----:B------:R-:W-:Y:S02]  /*6aa0*/  F2FP.F16.E4M3.UNPACK_B R77, R77 ;  /* 0x0000004dff4d723e */ /* 0x000fe400020006ff */
[----:B------:R-:W-:Y:S02]  /*6ab0*/  F2FP.F16.E4M3.UNPACK_B R79, R79 ;  /* 0x0000004fff4f723e */ /* 0x000fe400020006ff */
[----:B---3--:R-:W-:-:S02]  /*6ac0*/  F2FP.F16.E4M3.UNPACK_B R140, R52 ;  /* 0x00000034ff8c723e */ /* 0x008fc400020006ff */
[----:B------:R-:W-:Y:S02]  /*6ad0*/  F2FP.F16.E4M3.UNPACK_B R141, R53 ;  /* 0x00000035ff8d723e */ /* 0x000fe400020006ff */
[----:B----4-:R-:W-:Y:S02]  /*6ae0*/  F2FP.F16.E4M3.UNPACK_B R142, R56 ;  /* 0x00000038ff8e723e */ /* 0x010fe400020006ff */
[----:B------:R-:W-:-:S03]  /*6af0*/  F2FP.F16.E4M3.UNPACK_B R143, R57 ;  /* 0x00000039ff8f723e */ /* 0x000fc600020006ff */
[C---:B------:R-:W-:Y:S06]  /*6b00*/  HMMA.16816.F32 R84, R76.reuse, R140, R84 ;  /* 0x0000008c4c54723c */ /* 0x040fec0000001854 */
[----:B------:R-:W-:Y:S01]  /*6b10*/  HMMA.16816.F32 R72, R76, R142, R72 ;  /* 0x0000008e4c48723c */ /* 0x000fe20000001848 */
[----:B-----5:R-:W-:Y:S02]  /*6b20*/  F2FP.F16.E4M3.UNPACK_B R140, R60 ;  /* 0x0000003cff8c723e */ /* 0x020fe400020006ff */
[----:B------:R-:W-:-:S04]  /*6b30*/  F2FP.F16.E4M3.UNPACK_B R141, R61 ;  /* 0x0000003dff8d723e */ /* 0x000fc800020006ff */
[----:B0-----:R-:W-:Y:S02]  /*6b40*/  F2FP.F16.E4M3.UNPACK_B R142, R64 ;  /* 0x00000040ff8e723e */ /* 0x001fe400020006ff */
[----:B------:R-:W-:Y:S01]  /*6b50*/  F2FP.F16.E4M3.UNPACK_B R143, R65 ;  /* 0x00000041ff8f723e */ /* 0x000fe200020006ff */
[C---:B------:R-:W-:Y:S06]  /*6b60*/  HMMA.16816.F32 R68, R76.reuse, R140, R68 ;  /* 0x0000008c4c44723c */ /* 0x040fec0000001844 */
[----:B------:R-:W-:Y:S01]  /*6b70*/  HMMA.16816.F32 R80, R76, R142, R80 ;  /* 0x0000008e4c50723c */ /* 0x000fe20000001850 */
[----:B------:R-:W-:-:S02]  /*6b80*/  F2FP.F16.E4M3.UNPACK_B R52, R52.H1 ;  /* 0x00000034ff34723e */ /* 0x000fc400030006ff */
[----:B------:R-:W-:Y:S02]  /*6b90*/  F2FP.F16.E4M3.UNPACK_B R53, R53.H1 ;  /* 0x00000035ff35723e */ /* 0x000fe400030006ff */
[----:B------:R-:W-:Y:S02]  /*6ba0*/  F2FP.F16.E4M3.UNPACK_B R56, R56.H1 ;  /* 0x00000038ff38723e */ /* 0x000fe400030006ff */
[----:B------:R-:W-:Y:S02]  /*6bb0*/  F2FP.F16.E4M3.UNPACK_B R76, R212 ;  /* 0x000000d4ff4c723e */ /* 0x000fe400020006ff */
[----:B------:R-:W-:Y:S02]  /*6bc0*/  F2FP.F16.E4M3.UNPACK_B R78, R214 ;  /* 0x000000d6ff4e723e */ /* 0x000fe400020006ff */
[----:B------:R-:W-:Y:S02]  /*6bd0*/  F2FP.F16.E4M3.UNPACK_B R77, R216 ;  /* 0x000000d8ff4d723e */ /* 0x000fe400020006ff */
[----:B------:R-:W-:-:S02]  /*6be0*/  F2FP.F16.E4M3.UNPACK_B R79, R218 ;  /* 0x000000daff4f723e */ /* 0x000fc400020006ff */
[----:B------:R-:W-:Y:S01]  /*6bf0*/  F2FP.F16.E4M3.UNPACK_B R57, R57.H1 ;  /* 0x00000039ff39723e */ /* 0x000fe200030006ff */
[----:B------:R-:W-:Y:S01]  /*6c00*/  USHF.R.S32.HI UR4, URZ, 0x1f, UR10 ;  /* 0x0000001f3f047899 */ /* 0x000fe2000801140a */
[----:B------:R-:W-:Y:S02]  /*6c10*/  F2FP.F16.E4M3.UNPACK_B R60, R60.H1 ;  /* 0x0000003cff3c723e */ /* 0x000fe400030006ff */
[----:B------:R-:W-:Y:S01]  /*6c20*/  F2FP.F16.E4M3.UNPACK_B R61, R61.H1 ;  /* 0x0000003dff3d723e */ /* 0x000fe200030006ff */
[----:B------:R-:W-:Y:S01]  /*6c30*/  HMMA.16816.F32 R84, R76, R52, R84 ;  /* 0x000000344c54723c */ /* 0x000fe20000001854 */
[----:B------:R-:W-:Y:S02]  /*6c40*/  F2FP.F16.E4M3.UNPACK_B R64, R64.H1 ;  /* 0x00000040ff40723e */ /* 0x000fe400030006ff */
[----:B------:R-:W-:-:S03]  /*6c50*/  F2FP.F16.E4M3.UNPACK_B R65, R65.H1 ;  /* 0x00000041ff41723e */ /* 0x000fc600030006ff */
[----:B------:R-:W-:Y:S01]  /*6c60*/  HMMA.16816.F32 R72, R76, R56, R72 ;  /* 0x000000384c48723c */ /* 0x000fe20000001848 */
[----:B------:R-:W-:Y:S02]  /*6c70*/  IADD3.X R12, R12, UR4, RZ, P0, !PT ;  /* 0x000000040c0c7c10 */ /* 0x000fe400087fe4ff */
[----:B------:R-:W-:-:S03]  /*6c80*/  IADD3 R13, P0, R13, UR10, RZ ;  /* 0x0000000a0d0d7c10 */ /* 0x000fc6000ff1e0ff */
[----:B------:R-:W-:Y:S01]  /*6c90*/  HMMA.16816.F32 R68, R76, R60, R68 ;  /* 0x0000003c4c44723c */ /* 0x000fe20000001844 */
[----:B------:R-:W-:Y:S02]  /*6ca0*/  IADD3.X R26, R26, UR4, RZ, P0, !PT ;  /* 0x000000041a1a7c10 */ /* 0x000fe400087fe4ff */
[----:B------:R-:W-:-:S03]  /*6cb0*/  IADD3 R27, P0, R27, UR10, RZ ;  /* 0x0000000a1b1b7c10 */ /* 0x000fc6000ff1e0ff */
[----:B------:R-:W-:Y:S01]  /*6cc0*/  HMMA.16816.F32 R80, R76, R64, R80 ;  /* 0x000000404c50723c */ /* 0x000fe20000001850 */
[----:B------:R-:W-:Y:S02]  /*6cd0*/  IADD3.X R8, R8, UR4, RZ, P5, !PT ;  /* 0x0000000408087c10 */ /* 0x000fe4000affe4ff */
[----:B------:R-:W-:Y:S02]  /*6ce0*/  IADD3 R7, P4, R7, UR10, RZ ;  /* 0x0000000a07077c10 */ /* 0x000fe4000ff9e0ff */
[----:B------:R-:W-:Y:S02]  /*6cf0*/  IADD3 R9, P5, R9, UR10, RZ ;  /* 0x0000000a09097c10 */ /* 0x000fe4000ffbe0ff */
[----:B------:R-:W-:Y:S02]  /*6d00*/  IADD3.X R40, R40, UR4, RZ, P0, !PT ;  /* 0x0000000428287c10 */ /* 0x000fe400087fe4ff */
[----:B------:R-:W-:Y:S02]  /*6d10*/  IADD3.X R10, R10, UR4, RZ, P6, !PT ;  /* 0x000000040a0a7c10 */ /* 0x000fe4000b7fe4ff */
[----:B------:R-:W-:-:S02]  /*6d20*/  IADD3 R41, P0, R41, UR10, RZ ;  /* 0x0000000a29297c10 */ /* 0x000fc4000ff1e0ff */
[----:B------:R-:W-:Y:S02]  /*6d30*/  IADD3 R11, P6, R11, UR10, RZ ;  /* 0x0000000a0b0b7c10 */ /* 0x000fe4000ffde0ff */
[----:B------:R-:W-:Y:S02]  /*6d40*/  IADD3.X R14, R14, UR4, RZ, P1, !PT ;  /* 0x000000040e0e7c10 */ /* 0x000fe40008ffe4ff */
[----:B------:R-:W-:Y:S02]  /*6d50*/  IADD3.X R16, R16, UR4, RZ, P2, !PT ;  /* 0x0000000410107c10 */ /* 0x000fe400097fe4ff */
[----:B------:R-:W-:Y:S02]  /*6d60*/  IADD3.X R18, R18, UR4, RZ, P3, !PT ;  /* 0x0000000412127c10 */ /* 0x000fe40009ffe4ff */
[----:B------:R-:W-:Y:S02]  /*6d70*/  IADD3.X R20, R20, UR4, RZ, P4, !PT ;  /* 0x0000000414147c10 */ /* 0x000fe4000a7fe4ff */
[----:B------:R-:W-:-:S02]  /*6d80*/  IADD3.X R22, R22, UR4, RZ, P5, !PT ;  /* 0x0000000416167c10 */ /* 0x000fc4000affe4ff */
[----:B------:R-:W-:Y:S02]  /*6d90*/  F2FP.F16.E4M3.UNPACK_B R76, R182 ;  /* 0x000000b6ff4c723e */ /* 0x000fe400020006ff */
[----:B------:R-:W-:Y:S02]  /*6da0*/  F2FP.F16.E4M3.UNPACK_B R78, R184 ;  /* 0x000000b8ff4e723e */ /* 0x000fe400020006ff */
[----:B------:R-:W-:Y:S02]  /*6db0*/  F2FP.F16.E4M3.UNPACK_B R77, R186 ;  /* 0x000000baff4d723e */ /* 0x000fe400020006ff */
[----:B------:R-:W-:Y:S02]  /*6dc0*/  F2FP.F16.E4M3.UNPACK_B R79, R188 ;  /* 0x000000bcff4f723e */ /* 0x000fe400020006ff */
[----:B------:R-:W-:Y:S02]  /*6dd0*/  F2FP.F16.E4M3.UNPACK_B R52, R54 ;  /* 0x00000036ff34723e */ /* 0x000fe400020006ff */
[----:B------:R-:W-:-:S02]  /*6de0*/  F2FP.F16.E4M3.UNPACK_B R53, R55 ;  /* 0x00000037ff35723e */ /* 0x000fc400020006ff */
[----:B------:R-:W-:Y:S02]  /*6df0*/  F2FP.F16.E4M3.UNPACK_B R56, R58 ;  /* 0x0000003aff38723e */ /* 0x000fe400020006ff */
[----:B------:R-:W-:Y:S02]  /*6e00*/  F2FP.F16.E4M3.UNPACK_B R57, R59 ;  /* 0x0000003bff39723e */ /* 0x000fe400020006ff */
[----:B------:R-:W-:Y:S02]  /*6e10*/  IADD3 R15, P1, R15, UR10, RZ ;  /* 0x0000000a0f0f7c10 */ /* 0x000fe4000ff3e0ff */
[----:B------:R-:W-:Y:S02]  /*6e20*/  IADD3 R17, P2, R17, UR10, RZ ;  /* 0x0000000a11117c10 */ /* 0x000fe4000ff5e0ff */
[----:B------:R-:W-:Y:S02]  /*6e30*/  IADD3 R19, P3, R19, UR10, RZ ;  /* 0x0000000a13137c10 */ /* 0x000fe4000ff7e0ff */
[----:B------:R-:W-:-:S02]  /*6e40*/  IADD3 R21, P4, R21, UR10, RZ ;  /* 0x0000000a15157c10 */ /* 0x000fc4000ff9e0ff */
[----:B------:R-:W-:Y:S02]  /*6e50*/  IADD3 R23, P5, R23, UR10, RZ ;  /* 0x0000000a17177c10 */ /* 0x000fe4000ffbe0ff */
[----:B------:R-:W-:Y:S02]  /*6e60*/  IADD3.X R90, R90, UR4, RZ, P0, !PT ;  /* 0x000000045a5a7c10 */ /* 0x000fe400087fe4ff */
[----:B------:R-:W-:Y:S02]  /*6e70*/  IADD3.X R24, R24, UR4, RZ, P6, !PT ;  /* 0x0000000418187c10 */ /* 0x000fe4000b7fe4ff */
[----:B------:R-:W-:Y:S02]  /*6e80*/  IADD3 R91, P0, R91, UR10, RZ ;  /* 0x0000000a5b5b7c10 */ /* 0x000fe4000ff1e0ff */
[----:B------:R-:W-:Y:S02]  /*6e90*/  IADD3 R25, P6, R25, UR10, RZ ;  /* 0x0000000a19197c10 */ /* 0x000fe4000ffde0ff */
[----:B------:R-:W-:-:S02]  /*6ea0*/  IADD3.X R28, R28, UR4, RZ, P1, !PT ;  /* 0x000000041c1c7c10 */ /* 0x000fc40008ffe4ff */
[----:B------:R-:W-:Y:S02]  /*6eb0*/  IADD3.X R30, R30, UR4, RZ, P2, !PT ;  /* 0x000000041e1e7c10 */ /* 0x000fe400097fe4ff */
[----:B------:R-:W-:Y:S02]  /*6ec0*/  IADD3.X R32, R32, UR4, RZ, P3, !PT ;  /* 0x0000000420207c10 */ /* 0x000fe40009ffe4ff */
[----:B------:R-:W-:Y:S02]  /*6ed0*/  IADD3.X R34, R34, UR4, RZ, P4, !PT ;  /* 0x0000000422227c10 */ /* 0x000fe4000a7fe4ff */
[----:B------:R-:W-:Y:S02]  /*6ee0*/  IADD3.X R36, R36, UR4, RZ, P5, !PT ;  /* 0x0000000424247c10 */ /* 0x000fe4000affe4ff */
[----:B------:R-:W-:Y:S02]  /*6ef0*/  IADD3 R29, P1, R29, UR10, RZ ;  /* 0x0000000a1d1d7c10 */ /* 0x000fe4000ff3e0ff */
[----:B------:R-:W-:-:S02]  /*6f00*/  IADD3 R31, P2, R31, UR10, RZ ;  /* 0x0000000a1f1f7c10 */ /* 0x000fc4000ff5e0ff */
[----:B------:R-:W-:Y:S02]  /*6f10*/  IADD3 R33, P3, R33, UR10, RZ ;  /* 0x0000000a21217c10 */ /* 0x000fe4000ff7e0ff */
[----:B------:R-:W-:Y:S02]  /*6f20*/  IADD3 R35, P4, R35, UR10, RZ ;  /* 0x0000000a23237c10 */ /* 0x000fe4000ff9e0ff */
[----:B------:R-:W-:Y:S01]  /*6f30*/  IADD3 R37, P5, R37, UR10, RZ ;  /* 0x0000000a25257c10 */ /* 0x000fe2000ffbe0ff */
[C---:B------:R-:W-:Y:S01]  /*6f40*/  HMMA.16816.F32 R84, R76.reuse, R52, R84 ;  /* 0x000000344c54723c */ /* 0x040fe20000001854 */
[----:B------:R-:W-:Y:S02]  /*6f50*/  IADD3.X R104, R104, UR4, RZ, P0, !PT ;  /* 0x0000000468687c10 */ /* 0x000fe400087fe4ff */
[----:B------:R-:W-:Y:S02]  /*6f60*/  IADD3.X R38, R38, UR4, RZ, P6, !PT ;  /* 0x0000000426267c10 */ /* 0x000fe4000b7fe4ff */
[----:B------:R-:W-:Y:S01]  /*6f70*/  IADD3 R105, P0, R105, UR10, RZ ;  /* 0x0000000a69697c10 */ /* 0x000fe2000ff1e0ff */
[----:B------:R-:W-:Y:S01]  /*6f80*/  HMMA.16816.F32 R72, R76, R56, R72 ;  /* 0x000000384c48723c */ /* 0x000fe20000001848 */
[----:B------:R-:W-:-:S02]  /*6f90*/  F2FP.F16.E4M3.UNPACK_B R52, R62 ;  /* 0x0000003eff34723e */ /* 0x000fc400020006ff */
[----:B------:R-:W-:Y:S02]  /*6fa0*/  F2FP.F16.E4M3.UNPACK_B R53, R63 ;  /* 0x0000003fff35723e */ /* 0x000fe400020006ff */
[----:B------:R-:W-:Y:S02]  /*6fb0*/  IADD3 R39, P6, R39, UR10, RZ ;  /* 0x0000000a27277c10 */ /* 0x000fe4000ffde0ff */
[----:B------:R-:W-:Y:S02]  /*6fc0*/  F2FP.F16.E4M3.UNPACK_B R56, R66 ;  /* 0x00000042ff38723e */ /* 0x000fe400020006ff */
[----:B------:R-:W-:Y:S02]  /*6fd0*/  F2FP.F16.E4M3.UNPACK_B R57, R67 ;  /* 0x00000043ff39723e */ /* 0x000fe400020006ff */
[----:B------:R-:W-:Y:S02]  /*6fe0*/  IADD3.X R42, R42, UR4, RZ, P1, !PT ;  /* 0x000000042a2a7c10 */ /* 0x000fe40008ffe4ff */
[----:B------:R-:W-:-:S02]  /*6ff0*/  IADD3.X R44, R44, UR4, RZ, P2, !PT ;  /* 0x000000042c2c7c10 */ /* 0x000fc400097fe4ff */
[----:B------:R-:W-:Y:S02]  /*7000*/  IADD3.X R46, R46, UR4, RZ, P3, !PT ;  /* 0x000000042e2e7c10 */ /* 0x000fe40009ffe4ff */
[----:B------:R-:W-:Y:S02]  /*7010*/  IADD3.X R48, R48, UR4, RZ, P4, !PT ;  /* 0x0000000430307c10 */ /* 0x000fe4000a7fe4ff */
[----:B------:R-:W-:Y:S02]  /*7020*/  IADD3.X R50, R50, UR4, RZ, P5, !PT ;  /* 0x0000000432327c10 */ /* 0x000fe4000affe4ff */
[----:B------:R-:W-:Y:S02]  /*7030*/  IADD3 R43, P1, R43, UR10, RZ ;  /* 0x0000000a2b2b7c10 */ /* 0x000fe4000ff3e0ff */
[----:B------:R-:W-:Y:S02]  /*7040*/  IADD3 R45, P2, R45, UR10, RZ ;  /* 0x0000000a2d2d7c10 */ /* 0x000fe4000ff5e0ff */
[----:B------:R-:W-:-:S02]  /*7050*/  IADD3 R47, P3, R47, UR10, RZ ;  /* 0x0000000a2f2f7c10 */ /* 0x000fc4000ff7e0ff */
[----:B------:R-:W-:Y:S02]  /*7060*/  IADD3 R49, P4, R49, UR10, RZ ;  /* 0x0000000a31317c10 */ /* 0x000fe4000ff9e0ff */
[----:B------:R-:W-:Y:S02]  /*7070*/  IADD3 R51, P5, R51, UR10, RZ ;  /* 0x0000000a33337c10 */ /* 0x000fe4000ffbe0ff */
[----:B------:R-:W-:Y:S02]  /*7080*/  IADD3.X R118, R118, UR4, RZ, P0, !PT ;  /* 0x0000000476767c10 */ /* 0x000fe400087fe4ff */
[----:B------:R-:W-:Y:S02]  /*7090*/  IADD3.X R88, R88, UR4, RZ, P6, !PT ;  /* 0x0000000458587c10 */ /* 0x000fe4000b7fe4ff */
[----:B------:R-:W-:Y:S02]  /*70a0*/  IADD3 R119, P0, R119, UR10, RZ ;  /* 0x0000000a77777c10 */ /* 0x000fe4000ff1e0ff */
[----:B------:R-:W-:Y:S01]  /*70b0*/  IADD3 R89, P6, R89, UR10, RZ ;  /* 0x0000000a59597c10 */ /* 0x000fe2000ffde0ff */
[----:B------:R-:W-:Y:S01]  /*70c0*/  HMMA.16816.F32 R68, R76, R52, R68 ;  /* 0x000000344c44723c */ /* 0x000fe20000001844 */
[----:B------:R-:W-:-:S02]  /*70d0*/  IADD3.X R92, R92, UR4, RZ, P1, !PT ;  /* 0x000000045c5c7c10 */ /* 0x000fc40008ffe4ff */
[----:B------:R-:W-:Y:S02]  /*70e0*/  IADD3.X R94, R94, UR4, RZ, P2, !PT ;  /* 0x000000045e5e7c10 */ /* 0x000fe400097fe4ff */
[----:B------:R-:W-:Y:S01]  /*70f0*/  IADD3.X R96, R96, UR4, RZ, P3, !PT ;  /* 0x0000000460607c10 */ /* 0x000fe20009ffe4ff */
[----:B------:R-:W-:Y:S01]  /*7100*/  HMMA.16816.F32 R80, R76, R56, R80 ;  /* 0x000000384c50723c */ /* 0x000fe20000001850 */
[----:B------:R-:W-:Y:S02]  /*7110*/  IADD3.X R98, R98, UR4, RZ, P4, !PT ;  /* 0x0000000462627c10 */ /* 0x000fe4000a7fe4ff */
[----:B------:R-:W-:Y:S02]  /*7120*/  IADD3.X R100, R100, UR4, RZ, P5, !PT ;  /* 0x0000000464647c10 */ /* 0x000fe4000affe4ff */
[----:B------:R-:W-:Y:S02]  /*7130*/  IADD3 R93, P1, R93, UR10, RZ ;  /* 0x0000000a5d5d7c10 */ /* 0x000fe4000ff3e0ff */
[----:B------:R-:W-:-:S02]  /*7140*/  IADD3 R95, P2, R95, UR10, RZ ;  /* 0x0000000a5f5f7c10 */ /* 0x000fc4000ff5e0ff */
[----:B------:R-:W-:Y:S02]  /*7150*/  IADD3 R97, P3, R97, UR10, RZ ;  /* 0x0000000a61617c10 */ /* 0x000fe4000ff7e0ff */
        /* <DEDUP_REMOVED lines=11> */
[----:B------:R-:W-:Y:S02]  /*7210*/  IADD3 R107, P1, R107, UR10, RZ ;  /* 0x0000000a6b6b7c10 */ /* 0x000fe4000ff3e0ff */
[----:B------:R-:W-:Y:S02]  /*7220*/  IADD3 R109, P2, R109, UR10, RZ ;  /* 0x0000000a6d6d7c10 */ /* 0x000fe4000ff5e0ff */
[----:B------:R-:W-:Y:S02]  /*7230*/  IADD3 R111, P3, R111, UR10, RZ ;  /* 0x0000000a6f6f7c10 */ /* 0x000fe4000ff7e0ff */
[----:B------:R-:W-:Y:S02]  /*7240*/  IADD3 R113, P4, R113, UR10, RZ ;  /* 0x0000000a71717c10 */ /* 0x000fe4000ff9e0ff */
[----:B------:R-:W-:Y:S01]  /*7250*/  IADD3 R115, P5, R115, UR10, RZ ;  /* 0x0000000a73737c10 */ /* 0x000fe2000ffbe0ff */
[----:B------:R-:W-:Y:S01]  /*7260*/  VIADD R0, R0, 0xffffffff ;  /* 0xffffffff00007836 */ /* 0x000fe20000000000 */
[----:B------:R-:W-:-:S02]  /*7270*/  IADD3.X R144, R144, UR4, RZ, P0, !PT ;  /* 0x0000000490907c10 */ /* 0x000fc400087fe4ff */
[----:B------:R-:W-:Y:S02]  /*7280*/  IADD3.X R116, R116, UR4, RZ, P6, !PT ;  /* 0x0000000474747c10 */ /* 0x000fe4000b7fe4ff */
[----:B------:R-:W-:Y:S02]  /*7290*/  IADD3 R169, P0, R169, UR10, RZ ;  /* 0x0000000aa9a97c10 */ /* 0x000fe4000ff1e0ff */
[----:B------:R-:W-:Y:S02]  /*72a0*/  IADD3 R117, P6, R117, UR10, RZ ;  /* 0x0000000a75757c10 */ /* 0x000fe4000ffde0ff */
[----:B------:R-:W-:Y:S02]  /*72b0*/  IADD3.X R120, R120, UR4, RZ, P1, !PT ;  /* 0x0000000478787c10 */ /* 0x000fe40008ffe4ff */
[----:B------:R-:W-:Y:S02]  /*72c0*/  IADD3.X R122, R122, UR4, RZ, P2, !PT ;  /* 0x000000047a7a7c10 */ /* 0x000fe400097fe4ff */
[----:B------:R-:W-:-:S02]  /*72d0*/  IADD3.X R124, R124, UR4, RZ, P3, !PT ;  /* 0x000000047c7c7c10 */ /* 0x000fc40009ffe4ff */
[----:B------:R-:W-:Y:S02]  /*72e0*/  IADD3.X R126, R126, UR4, RZ, P4, !PT ;  /* 0x000000047e7e7c10 */ /* 0x000fe4000a7fe4ff */
[----:B------:R-:W-:Y:S02]  /*72f0*/  IADD3.X R128, R128, UR4, RZ, P5, !PT ;  /* 0x0000000480807c10 */ /* 0x000fe4000affe4ff */
[----:B------:R-:W-:Y:S02]  /*7300*/  IADD3 R121, P1, R121, UR10, RZ ;  /* 0x0000000a79797c10 */ /* 0x000fe4000ff3e0ff */
[----:B------:R-:W-:Y:S02]  /*7310*/  IADD3 R123, P2, R123, UR10, RZ ;  /* 0x0000000a7b7b7c10 */ /* 0x000fe4000ff5e0ff */
[----:B------:R-:W-:Y:S02]  /*7320*/  IADD3 R125, P3, R125, UR10, RZ ;  /* 0x0000000a7d7d7c10 */ /* 0x000fe4000ff7e0ff */
[----:B------:R-:W-:-:S02]  /*7330*/  IADD3 R127, P4, R127, UR10, RZ ;  /* 0x0000000a7f7f7c10 */ /* 0x000fc4000ff9e0ff */
[----:B------:R-:W-:Y:S01]  /*7340*/  IADD3 R129, P5, R129, UR10, RZ ;  /* 0x0000000a81817c10 */ /* 0x000fe2000ffbe0ff */
[----:B------:R-:W-:Y:S01]  /*7350*/  IMAD R52, R223, 0x100, R224 ;  /* 0x00000100df347824 */ /* 0x000fe200078e02e0 */
[----:B------:R-:W-:Y:S01]  /*7360*/  IADD3.X R165, R165, UR4, RZ, P0, !PT ;  /* 0x00000004a5a57c10 */ /* 0x000fe200087fe4ff */
[----:B------:R-:W-:Y:S01]  /*7370*/  IMAD R162, R163, 0x100, R162 ;  /* 0x00000100a3a27824 */ /* 0x000fe200078e02a2 */
[----:B------:R-:W-:Y:S01]  /*7380*/  IADD3.X R130, R130, UR4, RZ, P6, !PT ;  /* 0x0000000482827c10 */ /* 0x000fe2000b7fe4ff */
[----:B------:R-:W-:Y:S01]  /*7390*/  IMAD R53, R248, 0x100, R249 ;  /* 0x00000100f8357824 */ /* 0x000fe200078e02f9 */
[----:B------:R-:W-:Y:S01]  /*73a0*/  ISETP.NE.U32.AND P0, PT, R0, RZ, PT ;  /* 0x000000ff0000720c */ /* 0x000fe20003f05070 */
[----:B------:R-:W-:Y:S01]  /*73b0*/  IMAD R225, R225, 0x100, R229 ;  /* 0x00000100e1e17824 */ /* 0x000fe200078e02e5 */
        /* <DEDUP_REMOVED lines=10> */
[----:B------:R-:W-:Y:S02]  /*7460*/  IADD3 R158, P5, R158, UR10, RZ ;  /* 0x0000000a9e9e7c10 */ /* 0x000fe4000ffbe0ff */
[----:B------:R-:W-:Y:S02]  /*7470*/  F2FP.F16.E4M3.UNPACK_B R56, R54.H1 ;  /* 0x00000036ff38723e */ /* 0x000fe400030006ff */
[----:B------:R-:W-:Y:S01]  /*7480*/  F2FP.F16.E4M3.UNPACK_B R57, R55.H1 ;  /* 0x00000037ff39723e */ /* 0x000fe200030006ff */
[----:B------:R-:W-:Y:S01]  /*7490*/  IMAD.SHL.U32 R167, R167, 0x40, RZ ;  /* 0x00000040a7a77824 */ /* 0x000fe200078e00ff */
[----:B------:R-:W-:-:S02]  /*74a0*/  F2FP.F16.E4M3.UNPACK_B R52, R52 ;  /* 0x00000034ff34723e */ /* 0x000fc400020006ff */
[----:B------:R-:W-:Y:S02]  /*74b0*/  F2FP.F16.E4M3.UNPACK_B R54, R162 ;  /* 0x000000a2ff36723e */ /* 0x000fe400020006ff */
[----:B------:R-:W-:Y:S02]  /*74c0*/  F2FP.F16.E4M3.UNPACK_B R53, R53 ;  /* 0x00000035ff35723e */ /* 0x000fe400020006ff */
[----:B------:R-:W-:Y:S02]  /*74d0*/  F2FP.F16.E4M3.UNPACK_B R55, R225 ;  /* 0x000000e1ff37723e */ /* 0x000fe400020006ff */
[----:B------:R-:W-:Y:S02]  /*74e0*/  F2FP.F16.E4M3.UNPACK_B R58, R58.H1 ;  /* 0x0000003aff3a723e */ /* 0x000fe400030006ff */
[----:B------:R-:W-:Y:S02]  /*74f0*/  F2FP.F16.E4M3.UNPACK_B R59, R59.H1 ;  /* 0x0000003bff3b723e */ /* 0x000fe400030006ff */
[----:B------:R-:W-:-:S02]  /*7500*/  F2FP.F16.E4M3.UNPACK_B R62, R62.H1 ;  /* 0x0000003eff3e723e */ /* 0x000fc400030006ff */
[----:B------:R-:W-:Y:S02]  /*7510*/  F2FP.F16.E4M3.UNPACK_B R63, R63.H1 ;  /* 0x0000003fff3f723e */ /* 0x000fe400030006ff */
[----:B------:R-:W-:Y:S02]  /*7520*/  F2FP.F16.E4M3.UNPACK_B R66, R66.H1 ;  /* 0x00000042ff42723e */ /* 0x000fe400030006ff */
[----:B------:R-:W-:Y:S02]  /*7530*/  F2FP.F16.E4M3.UNPACK_B R67, R67.H1 ;  /* 0x00000043ff43723e */ /* 0x000fe400030006ff */
[----:B------:R-:W-:Y:S02]  /*7540*/  IADD3.X R139, R139, UR4, RZ, P6, !PT ;  /* 0x000000048b8b7c10 */ /* 0x000fe4000b7fe4ff */
        /* <DEDUP_REMOVED lines=11> */
[----:B------:R-:W-:Y:S01]  /*7600*/  IADD3.X R159, R159, UR4, RZ, P6, !PT ;  /* 0x000000049f9f7c10 */ /* 0x000fe2000b7fe4ff */
[----:B------:R-:W-:Y:S01]  /*7610*/  HMMA.16816.F32 R84, R52, R56, R84 ;  /* 0x000000383454723c */ /* 0x000fe20000001854 */
[----:B------:R-:W-:Y:S01]  /*7620*/  IADD3 R145, P6, R167, R145, RZ ;  /* 0x00000091a7917210 */ /* 0x000fe20007fde0ff */
[----:B------:R-:W-:Y:S01]  /*7630*/  UIADD3 UR7, UR7, -0x40, URZ ;  /* 0xffffffc007077890 */ /* 0x000fe2000fffe03f */
[----:B------:R-:W-:-:S02]  /*7640*/  IADD3.X R170, R170, UR4, RZ, P1, !PT ;  /* 0x00000004aaaa7c10 */ /* 0x000fc40008ffe4ff */
[----:B------:R-:W-:Y:S01]  /*7650*/  IADD3.X R175, R175, UR4, RZ, P2, !PT ;  /* 0x00000004afaf7c10 */ /* 0x000fe200097fe4ff */
[C---:B------:R-:W-:Y:S01]  /*7660*/  HMMA.16816.F32 R72, R52.reuse, R58, R72 ;  /* 0x0000003a3448723c */ /* 0x040fe20000001848 */
[----:B------:R-:W-:Y:S02]  /*7670*/  IADD3.X R194, R194, UR4, RZ, P3, !PT ;  /* 0x00000004c2c27c10 */ /* 0x000fe40009ffe4ff */
[----:B------:R-:W-:Y:S02]  /*7680*/  IADD3.X R199, R199, UR4, RZ, P4, !PT ;  /* 0x00000004c7c77c10 */ /* 0x000fe4000a7fe4ff */
[----:B------:R-:W-:Y:S01]  /*7690*/  IADD3.X R201, R201, UR4, RZ, P5, !PT ;  /* 0x00000004c9c97c10 */ /* 0x000fe2000affe4ff */
[----:B------:R-:W-:Y:S01]  /*76a0*/  HMMA.16816.F32 R68, R52, R62, R68 ;  /* 0x0000003e3444723c */ /* 0x000fe20000001844 */
[----:B------:R-:W-:-:S05]  /*76b0*/  LEA.HI.X.SX32 R146, R167, R146, 0x1, P6 ;  /* 0x00000092a7927211 */ /* 0x000fca00030f0eff */
[----:B------:R-:W-:Y:S01]  /*76c0*/  HMMA.16816.F32 R80, R52, R66, R80 ;  /* 0x000000423450723c */ /* 0x000fe20000001850 */
[----:B------:R-:W-:-:S08]  /*76d0*/  NOP ;  /* 0x0000000000007918 */ /* 0x000fd00000000000 */
[----:B------:R-:W-:-:S15]  /*76e0*/  @P0 BRA `(.L_x_2) ;  /* 0xffffffd400480947 */ /* 0x000fde000383ffff */
.L_x_1:
[----:B------:R-:W2:Y:S01]  /*76f0*/  LDL.LU R52, [R1+0x20] ;  /* 0x0000200001347983 */ /* 0x000ea20000300800 */
[----:B------:R-:W-:Y:S02]  /*7700*/  F2FP.SATFINITE.E4M3.F32.PACK_AB_MERGE_C R84, R85, R84, RZ ;  /* 0x000000545554723e */ /* 0x000fe400048070ff */
[----:B------:R-:W-:Y:S01]  /*7710*/  F2FP.SATFINITE.E4M3.F32.PACK_AB_MERGE_C R72, R73, R72, RZ ;  /* 0x000000484948723e */ /* 0x000fe200048070ff */
[----:B------:R-:W3:Y:S01]  /*7720*/  LDL.LU R12, [R1+0x1c] ;  /* 0x00001c00010c7983 */ /* 0x000ee20000300800 */
[----:B------:R-:W4:Y:S01]  /*7730*/  S2R R15, SR_TID.X ;  /* 0x00000000000f7919 */ /* 0x000f220000002100 */
[----:B------:R-:W5:Y:S01]  /*7740*/  S2UR UR5, SR_CgaCtaId ;  /* 0x00000000000579c3 */ /* 0x000f620000008800 */
[----:B------:R-:W-:Y:S02]  /*7750*/  F2FP.SATFINITE.E4M3.F32.PACK_AB_MERGE_C R68, R69, R68, RZ ;  /* 0x000000444544723e */ /* 0x000fe400048070ff */
[----:B------:R-:W-:Y:S01]  /*7760*/  F2FP.SATFINITE.E4M3.F32.PACK_AB_MERGE_C R86, R87, R86, RZ ;  /* 0x000000565756723e */ /* 0x000fe200048070ff */
[----:B------:R-:W3:Y:S01]  /*7770*/  LDL.LU R20, [R1+0x18] ;  /* 0x0000180001147983 */ /* 0x000ee20000300800 */
[----:B------:R-:W-:-:S02]  /*7780*/  LOP3.LUT R84, R84, 0xffff, RZ, 0xc0, !PT ;  /* 0x0000ffff54547812 */ /* 0x000fc400078ec0ff */
[----:B------:R-:W-:Y:S02]  /*7790*/  F2FP.SATFINITE.E4M3.F32.PACK_AB_MERGE_C R74, R75, R74, RZ ;  /* 0x0000004a4b4a723e */ /* 0x000fe400048070ff */
[----:B------:R-:W-:Y:S02]  /*77a0*/  F2FP.SATFINITE.E4M3.F32.PACK_AB_MERGE_C R70, R71, R70, RZ ;  /* 0x000000464746723e */ /* 0x000fe400048070ff */
[----:B------:R-:W-:Y:S02]  /*77b0*/  F2FP.SATFINITE.E4M3.F32.PACK_AB_MERGE_C R80, R81, R80, RZ ;  /* 0x000000505150723e */ /* 0x000fe400048070ff */
[----:B------:R-:W-:Y:S01]  /*77c0*/  F2FP.SATFINITE.E4M3.F32.PACK_AB_MERGE_C R82, R83, R82, RZ ;  /* 0x000000525352723e */ /* 0x000fe200048070ff */
[----:B------:R-:W-:Y:S01]  /*77d0*/  UMOV UR4, 0x400 ;  /* 0x0000040000047882 */ /* 0x000fe20000000000 */
[----:B------:R-:W-:Y:S01]  /*77e0*/  LOP3.LUT R5, R72, 0xffff, RZ, 0xc0, !PT ;  /* 0x0000ffff48057812 */ /* 0x000fe200078ec0ff */
[----:B------:R-:W0:Y:S01]  /*77f0*/  LDC R25, c[0x0][0x248] ;  /* 0x00009200ff197b82 */ /* 0x000e220000000800 */
[----:B-1----:R-:W-:Y:S01]  /*7800*/  SHF.R.U32.HI R0, RZ, 0x8, R84 ;  /* 0x00000008ff007819 */ /* 0x002fe20000011654 */
[----:B------:R-:W-:Y:S01]  /*7810*/  ULDC.64 UR10, c[0x0][0x228] ;  /* 0x00008a00000a7ab9 */ /* 0x000fe20000000a00 */
[----:B------:R-:W-:Y:S01]  /*7820*/  SHF.R.U32.HI R2, RZ, 0x8, R5 ;  /* 0x00000008ff027819 */ /* 0x000fe20000011605 */
[----:B------:R-:W-:Y:S01]  /*7830*/  ULDC.64 UR6, c[0x0][0x220] ;  /* 0x0000880000067ab9 */ /* 0x000fe20000000a00 */
[----:B------:R-:W-:-:S02]  /*7840*/  LOP3.LUT R68, R68, 0xffff, RZ, 0xc0, !PT ;  /* 0x0000ffff44447812 */ /* 0x000fc400078ec0ff */
[----:B------:R-:W-:Y:S02]  /*7850*/  LOP3.LUT R2, R2, 0xffff, RZ, 0xc0, !PT ;  /* 0x0000ffff02027812 */ /* 0x000fe400078ec0ff */
[----:B------:R-:W-:Y:S01]  /*7860*/  LOP3.LUT R9, R0, 0xffff, RZ, 0xc0, !PT ;  /* 0x0000ffff00097812 */ /* 0x000fe200078ec0ff */
[C---:B----4-:R-:W-:Y:S01]  /*7870*/  IMAD.SHL.U32 R11, R15.reuse, 0x4, RZ ;  /* 0x000000040f0b7824 */ /* 0x050fe200078e00ff */
[C---:B------:R-:W-:Y:S01]  /*7880*/  LOP3.LUT R4, R15.reuse, 0x1c, RZ, 0xc0, !PT ;  /* 0x0000001c0f047812 */ /* 0x040fe200078ec0ff */
[----:B------:R-:W-:Y:S01]  /*7890*/  IMAD.SHL.U32 R3, R15, 0x20, RZ ;  /* 0x000000200f037824 */ /* 0x000fe200078e00ff */
[----:B------:R-:W-:Y:S02]  /*78a0*/  LOP3.LUT R86, R86, 0xffff, RZ, 0xc0, !PT ;  /* 0x0000ffff56567812 */ /* 0x000fe400078ec0ff */
[----:B------:R-:W-:Y:S02]  /*78b0*/  LOP3.LUT R70, R70, 0xffff, RZ, 0xc0, !PT ;  /* 0x0000ffff46467812 */ /* 0x000fe400078ec0ff */
[----:B------:R-:W-:-:S02]  /*78c0*/  PRMT R6, R84, 0x3340, R5 ;  /* 0x0000334054067816 */ /* 0x000fc40000000005 */
[----:B------:R-:W-:Y:S02]  /*78d0*/  LOP3.LUT R5, R4, 0x60, R3, 0xf8, !PT ;  /* 0x0000006004057812 */ /* 0x000fe400078ef803 */
[----:B------:R-:W-:Y:S02]  /*78e0*/  PRMT R9, R9, 0x3340, R2 ;  /* 0x0000334009097816 */ /* 0x000fe40000000002 */
[----:B------:R-:W-:Y:S02]  /*78f0*/  SHF.R.U32.HI R3, RZ, 0x8, R68 ;  /* 0x00000008ff037819 */ /* 0x000fe40000011644 */
[----:B------:R-:W-:Y:S02]  /*7900*/  SHF.R.U32.HI R0, RZ, 0x8, R86 ;  /* 0x00000008ff007819 */ /* 0x000fe40000011656 */
[----:B------:R-:W-:Y:S02]  /*7910*/  SHF.R.U32.HI R4, RZ, 0x8, R70 ;  /* 0x00000008ff047819 */ /* 0x000fe40000011646 */
[----:B------:R-:W-:-:S02]  /*7920*/  PRMT R7, R68, 0x3340, R1 ;  /* 0x0000334044077816 */ /* 0x000fc40000000001 */
[----:B------:R-:W-:Y:S02]  /*7930*/  LOP3.LUT R3, R3, 0xffff, RZ, 0xc0, !PT ;  /* 0x0000ffff03037812 */ /* 0x000fe400078ec0ff */
[----:B------:R-:W-:Y:S02]  /*7940*/  LOP3.LUT R13, R0, 0xffff, RZ, 0xc0, !PT ;  /* 0x0000ffff000d7812 */ /* 0x000fe400078ec0ff */
[----:B------:R-:W-:Y:S02]  /*7950*/  LOP3.LUT R4, R4, 0xffff, RZ, 0xc0, !PT ;  /* 0x0000ffff04047812 */ /* 0x000fe400078ec0ff */
[----:B------:R-:W-:Y:S02]  /*7960*/  PRMT R7, R6, 0x5410, R7 ;  /* 0x0000541006077816 */ /* 0x000fe40000000007 */
[----:B------:R-:W-:Y:S02]  /*7970*/  LOP3.LUT R0, R15, 0x60, RZ, 0xc0, !PT ;  /* 0x000000600f007812 */ /* 0x000fe400078ec0ff */
[----:B------:R-:W-:-:S02]  /*7980*/  PRMT R8, R3, 0x3340, R8 ;  /* 0x0000334003087816 */ /* 0x000fc40000000008 */
[----:B------:R-:W-:Y:S01]  /*7990*/  PRMT R3, R4, 0x3340, R1 ;  /* 0x0000334004037816 */ /* 0x000fe20000000001 */
[----:B------:R-:W-:Y:S01]  /*79a0*/  IMAD R0, R0, 0x4, R5 ;  /* 0x0000000400007824 */ /* 0x000fe200078e0205 */
[----:B------:R-:W-:Y:S01]  /*79b0*/  LOP3.LUT R80, R80, 0xffff, RZ, 0xc0, !PT ;  /* 0x0000ffff50507812 */ /* 0x000fe200078ec0ff */
[----:B-----5:R-:W-:Y:S01]  /*79c0*/  ULEA UR4, UR5, UR4, 0x18 ;  /* 0x0000000405047291 */ /* 0x020fe2000f8ec03f */
[----:B------:R-:W-:Y:S02]  /*79d0*/  LOP3.LUT R82, R82, 0xffff, RZ, 0xc0, !PT ;  /* 0x0000ffff52527812 */ /* 0x000fe400078ec0ff */
[----:B------:R-:W-:Y:S01]  /*79e0*/  PRMT R9, R9, 0x5410, R8 ;  /* 0x0000541009097816 */ /* 0x000fe20000000008 */
[----:B------:R-:W-:Y:S01]  /*79f0*/  ULDC UR5, c[0x0][0x244] ;  /* 0x0000910000057ab9 */ /* 0x000fe20000000800 */
[--C-:B------:R-:W-:Y:S01]  /*7a00*/  PRMT R7, R7, 0x4210, R80.reuse ;  /* 0x0000421007077816 */ /* 0x100fe20000000050 */
[----:B------:R-:W-:Y:S01]  /*7a10*/  BAR.SYNC.DEFER_BLOCKING 0x0 ;  /* 0x0000000000007b1d */ /* 0x000fe20000010000 */
[----:B------:R-:W-:-:S02]  /*7a20*/  PRMT R9, R9, 0x5210, R80 ;  /* 0x0000521009097816 */ /* 0x000fc40000000050 */
[----:B------:R-:W-:-:S03]  /*7a30*/  LOP3.LUT R5, R0, 0x60, RZ, 0x3c, !PT ;  /* 0x0000006000057812 */ /* 0x000fc600078e3cff */
[----:B------:R-:W-:Y:S01]  /*7a40*/  STS [R0+UR4], R7 ;  /* 0x0000000700007988 */ /* 0x000fe20008000804 */
[----:B------:R-:W-:-:S04]  /*7a50*/  SHF.R.U32.HI R19, RZ, 0x4, R15 ;  /* 0x00000004ff137819 */ /* 0x000fc8000001160f */
[----:B------:R-:W-:Y:S02]  /*7a60*/  SGXT.U32 R19, R19, 0x3 ;  /* 0x000000031313781a */ /* 0x000fe40000000000 */
[----:B--2---:R-:W-:-:S04]  /*7a70*/  LOP3.LUT R10, R52, 0x600, RZ, 0xc0, !PT ;  /* 0x00000600340a7812 */ /* 0x004fc800078ec0ff */
[----:B------:R-:W-:Y:S02]  /*7a80*/  LOP3.LUT R10, R10, 0x7c, R11, 0xf8, !PT ;  /* 0x0000007c0a0a7812 */ /* 0x000fe400078ef80b */
[----:B------:R-:W-:-:S04]  /*7a90*/  LOP3.LUT R11, R74, 0xffff, RZ, 0xc0, !PT ;  /* 0x0000ffff4a0b7812 */ /* 0x000fc800078ec0ff */
[--C-:B------:R-:W-:Y:S02]  /*7aa0*/  SHF.R.U32.HI R2, RZ, 0x8, R11.reuse ;  /* 0x00000008ff027819 */ /* 0x100fe4000001160b */
[----:B------:R-:W-:Y:S02]  /*7ab0*/  PRMT R6, R86, 0x3340, R11 ;  /* 0x0000334056067816 */ /* 0x000fe4000000000b */
[----:B------:R-:W-:Y:S02]  /*7ac0*/  LOP3.LUT R2, R2, 0xffff, RZ, 0xc0, !PT ;  /* 0x0000ffff02027812 */ /* 0x000fe400078ec0ff */
[----:B------:R-:W-:Y:S02]  /*7ad0*/  PRMT R11, R70, 0x3340, R1 ;  /* 0x00003340460b7816 */ /* 0x000fe40000000001 */
[----:B------:R-:W-:Y:S02]  /*7ae0*/  PRMT R2, R13, 0x3340, R2 ;  /* 0x000033400d027816 */ /* 0x000fe40000000002 */
[----:B------:R-:W-:-:S02]  /*7af0*/  PRMT R11, R6, 0x5410, R11 ;  /* 0x00005410060b7816 */ /* 0x000fc4000000000b */
[----:B------:R-:W-:Y:S02]  /*7b00*/  PRMT R3, R2, 0x5410, R3 ;  /* 0x0000541002037816 */ /* 0x000fe40000000003 */
[--C-:B------:R-:W-:Y:S02]  /*7b10*/  PRMT R4, R11, 0x4210, R82.reuse ;  /* 0x000042100b047816 */ /* 0x100fe40000000052 */
[----:B------:R-:W-:Y:S02]  /*7b20*/  PRMT R82, R3, 0x5210, R82 ;  /* 0x0000521003527816 */ /* 0x000fe40000000052 */
[C---:B------:R-:W-:Y:S02]  /*7b30*/  LOP3.LUT R2, R0.reuse, 0x40, RZ, 0x3c, !PT ;  /* 0x0000004000027812 */ /* 0x040fe400078e3cff */
[----:B------:R-:W-:-:S03]  /*7b40*/  LOP3.LUT R3, R0, 0x20, RZ, 0x3c, !PT ;  /* 0x0000002000037812 */ /* 0x000fc600078e3cff */
[----:B------:R1:W-:Y:S04]  /*7b50*/  STS [R2+UR4+0x400], R9 ;  /* 0x0004000902007988 */ /* 0x0003e80008000804 */
[----:B------:R-:W-:Y:S04]  /*7b60*/  STS [R3+UR4+0x200], R4 ;  /* 0x0002000403007988 */ /* 0x000fe80008000804 */
[----:B------:R-:W-:Y:S01]  /*7b70*/  STS [R5+UR4+0x600], R82 ;  /* 0x0006005205007988 */ /* 0x000fe20008000804 */
[----:B------:R-:W-:Y:S01]  /*7b80*/  LOP3.LUT R6, R10, 0x60, R15, 0x78, !PT ;  /* 0x000000600a067812 */ /* 0x000fe200078e780f */
[----:B------:R-:W-:Y:S01]  /*7b90*/  BAR.SYNC.DEFER_BLOCKING 0x0 ;  /* 0x0000000000007b1d */ /* 0x000fe20000010000 */
[----:B-1----:R-:W-:-:S05]  /*7ba0*/  LEA.HI R2, R15, 0x38, RZ, 0x1c ;  /* 0x000000380f027811 */ /* 0x002fca00078fe0ff */
[----:B------:R-:W1:Y:S04]  /*7bb0*/  LDS R22, [R6+UR4] ;  /* 0x0000000406167984 */ /* 0x000e680008000800 */
[----:B------:R-:W2:Y:S04]  /*7bc0*/  LDS R24, [R6+UR4+0x80] ;  /* 0x0000800406187984 */ /* 0x000ea80008000800 */
[----:B------:R-:W4:Y:S04]  /*7bd0*/  LDS R26, [R6+UR4+0x100] ;  /* 0x00010004061a7984 */ /* 0x000f280008000800 */
[----:B------:R5:W4:Y:S01]  /*7be0*/  LDS R27, [R6+UR4+0x180] ;  /* 0x00018004061b7984 */ /* 0x000b220008000800 */
[----:B---3--:R-:W-:Y:S01]  /*7bf0*/  LEA.HI R0, R15, R20, RZ, 0x1c ;  /* 0x000000140f007211 */ /* 0x008fe200078fe0ff */
[C---:B------:R-:W-:Y:S01]  /*7c00*/  IMAD.IADD R15, R20.reuse, 0x1, R2 ;  /* 0x00000001140f7824 */ /* 0x040fe200078e0202 */
[----:B------:R-:W-:Y:S01]  /*7c10*/  LOP3.LUT R2, R20, R19, RZ, 0xfc, !PT ;  /* 0x0000001314027212 */ /* 0x000fe200078efcff */
[C---:B------:R-:W-:Y:S01]  /*7c20*/  IMAD R8, R12.reuse, UR5, RZ ;  /* 0x000000050c087c24 */ /* 0x040fe2000f8e02ff */
[----:B------:R-:W-:-:S03]  /*7c30*/  ISETP.GE.AND P0, PT, R12, UR10, PT ;  /* 0x0000000a0c007c0c */ /* 0x000fc6000bf06270 */
[-C--:B0-----:R-:W-:Y:S01]  /*7c40*/  IMAD R18, R2, R25.reuse, RZ ;  /* 0x0000001902127224 */ /* 0x081fe200078e02ff */
[----:B------:R-:W-:Y:S02]  /*7c50*/  IADD3 R21, P2, R8, UR6, RZ ;  /* 0x0000000608157c10 */ /* 0x000fe4000ff5e0ff */
[----:B------:R-:W-:Y:S02]  /*7c60*/  ISETP.LT.AND P1, PT, R2, UR11, !P0 ;  /* 0x0000000b02007c0c */ /* 0x000fe4000c721270 */
[C-C-:B-----5:R-:W-:Y:S02]  /*7c70*/  LOP3.LUT R6, R20.reuse, 0x8, R19.reuse, 0xfe, !PT ;  /* 0x0000000814067812 */ /* 0x160fe400078efe13 */
[--C-:B------:R-:W-:Y:S02]  /*7c80*/  LOP3.LUT R3, R20, 0x58, R19.reuse, 0xfe, !PT ;  /* 0x0000005814037812 */ /* 0x100fe400078efe13 */
[----:B------:R-:W-:Y:S01]  /*7c90*/  LEA.HI.X.SX32 R23, R8, UR7, 0x1, P2 ;  /* 0x0000000708177c11 */ /* 0x000fe200090f0eff */
[----:B------:R-:W-:Y:S01]  /*7ca0*/  IMAD R8, R6, R25, RZ ;  /* 0x0000001906087224 */ /* 0x000fe200078e02ff */
[----:B------:R-:W-:-:S02]  /*7cb0*/  LOP3.LUT R5, R20, 0x10, R19, 0xfe, !PT ;  /* 0x0000001014057812 */ /* 0x000fc400078efe13 */
[----:B------:R-:W-:Y:S02]  /*7cc0*/  IADD3 R2, P2, R18, R21, RZ ;  /* 0x0000001512027210 */ /* 0x000fe40007f5e0ff */
[--C-:B------:R-:W-:Y:S02]  /*7cd0*/  LOP3.LUT R4, R20, 0x50, R19.reuse, 0xfe, !PT ;  /* 0x0000005014047812 */ /* 0x100fe400078efe13 */
[----:B------:R-:W-:Y:S02]  /*7ce0*/  ISETP.LT.AND P6, PT, R6, UR11, !P0 ;  /* 0x0000000b06007c0c */ /* 0x000fe4000c7c1270 */
[----:B------:R-:W-:Y:S02]  /*7cf0*/  ISETP.LT.AND P4, PT, R3, UR11, !P0 ;  /* 0x0000000b03007c0c */ /* 0x000fe4000c781270 */
[C-C-:B------:R-:W-:Y:S02]  /*7d00*/  LOP3.LUT R13, R20.reuse, 0x70, R19.reuse, 0xfe, !PT ;  /* 0x00000070140d7812 */ /* 0x140fe400078efe13 */
[----:B------:R-:W-:-:S02]  /*7d10*/  LOP3.LUT R14, R20, 0x68, R19, 0xfe, !PT ;  /* 0x00000068140e7812 */ /* 0x000fc400078efe13 */
[C-C-:B------:R-:W-:Y:S02]  /*7d20*/  LOP3.LUT R11, R20.reuse, 0x60, R19.reuse, 0xfe, !PT ;  /* 0x00000060140b7812 */ /* 0x140fe400078efe13 */
[C-C-:B------:R-:W-:Y:S02]  /*7d30*/  LOP3.LUT R10, R20.reuse, 0x48, R19.reuse, 0xfe, !PT ;  /* 0x00000048140a7812 */ /* 0x140fe400078efe13 */
[C-C-:B------:R-:W-:Y:S02]  /*7d40*/  LOP3.LUT R12, R20.reuse, 0x40, R19.reuse, 0xfe, !PT ;  /* 0x00000040140c7812 */ /* 0x140fe400078efe13 */
[C-C-:B------:R-:W-:Y:S02]  /*7d50*/  LOP3.LUT R16, R20.reuse, 0x30, R19.reuse, 0xfe, !PT ;  /* 0x0000003014107812 */ /* 0x140fe400078efe13 */
[C-C-:B------:R-:W-:Y:S02]  /*7d60*/  LOP3.LUT R17, R20.reuse, 0x28, R19.reuse, 0xfe, !PT ;  /* 0x0000002814117812 */ /* 0x140fe400078efe13 */
[----:B------:R-:W-:-:S02]  /*7d70*/  LOP3.LUT R9, R20, 0x20, R19, 0xfe, !PT ;  /* 0x0000002014097812 */ /* 0x000fc400078efe13 */
[----:B------:R-:W-:Y:S01]  /*7d80*/  LOP3.LUT R7, R20, 0x18, R19, 0xfe, !PT ;  /* 0x0000001814077812 */ /* 0x000fe200078efe13 */
[C---:B------:R-:W-:Y:S01]  /*7d90*/  IMAD R19, R5.reuse, R25, RZ ;  /* 0x0000001905137224 */ /* 0x040fe200078e02ff */
[----:B------:R-:W-:Y:S02]  /*7da0*/  LEA.HI.X.SX32 R3, R18, R23, 0x1, P2 ;  /* 0x0000001712037211 */ /* 0x000fe400010f0eff */
[----:B-1----:R-:W-:Y:S02]  /*7db0*/  PRMT R29, R22, 0x7770, RZ ;  /* 0x00007770161d7816 */ /* 0x002fe400000000ff */
[----:B------:R-:W-:Y:S02]  /*7dc0*/  ISETP.LT.AND P5, PT, R4, UR11, !P0 ;  /* 0x0000000b04007c0c */ /* 0x000fe4000c7a1270 */
[C---:B------:R-:W-:Y:S02]  /*7dd0*/  IADD3 R4, P3, R8.reuse, R21, RZ ;  /* 0x0000001508047210 */ /* 0x040fe40007f7e0ff */
[----:B------:R-:W-:Y:S01]  /*7de0*/  ISETP.LT.AND P2, PT, R5, UR11, !P0 ;  /* 0x0000000b05007c0c */ /* 0x000fe2000c741270 */
[----:B------:R0:W-:Y:S01]  /*7df0*/  @P1 STG.E.U8 desc[UR8][R2.64], R29 ;  /* 0x0000001d02001986 */ /* 0x0001e2000c101108 */
[----:B------:R-:W-:Y:S01]  /*7e00*/  LEA.HI.X.SX32 R5, R8, R23, 0x1, P3 ;  /* 0x0000001708057211 */ /* 0x000fe200018f0eff */
[----:B------:R-:W-:Y:S01]  /*7e10*/  IMAD R20, R7, R25, RZ ;  /* 0x0000001907147224 */ /* 0x000fe200078e02ff */
[----:B--2---:R-:W-:-:S02]  /*7e20*/  PRMT R31, R24, 0x7770, RZ ;  /* 0x00007770181f7816 */ /* 0x004fc400000000ff */
[----:B------:R-:W-:Y:S02]  /*7e30*/  IADD3 R6, P1, R19, R21, RZ ;  /* 0x0000001513067210 */ /* 0x000fe40007f3e0ff */
[----:B------:R-:W-:Y:S01]  /*7e40*/  ISETP.LT.AND P3, PT, R7, UR11, !P0 ;  /* 0x0000000b07007c0c */ /* 0x000fe2000c761270 */
[----:B------:R1:W-:Y:S01]  /*7e50*/  @P6 STG.E.U8 desc[UR8][R4.64], R31 ;  /* 0x0000001f04006986 */ /* 0x0003e2000c101108 */
[----:B------:R-:W-:Y:S02]  /*7e60*/  LEA.HI.X.SX32 R7, R19, R23, 0x1, P1 ;  /* 0x0000001713077211 */ /* 0x000fe400008f0eff */
[----:B----4-:R-:W-:Y:S01]  /*7e70*/  PRMT R19, R26, 0x7770, RZ ;  /* 0x000077701a137816 */ /* 0x010fe200000000ff */
[C---:B0-----:R-:W-:Y:S01]  /*7e80*/  IMAD R3, R9.reuse, R25, RZ ;  /* 0x0000001909037224 */ /* 0x041fe200078e02ff */
[C---:B------:R-:W-:Y:S02]  /*7e90*/  IADD3 R8, P6, R20.reuse, R21, RZ ;  /* 0x0000001514087210 */ /* 0x040fe40007fde0ff */
[----:B------:R-:W-:Y:S01]  /*7ea0*/  ISETP.LT.AND P1, PT, R9, UR11, !P0 ;  /* 0x0000000b09007c0c */ /* 0x000fe2000c721270 */
[----:B------:R0:W-:Y:S01]  /*7eb0*/  @P2 STG.E.U8 desc[UR8][R6.64], R19 ;  /* 0x0000001306002986 */ /* 0x0001e2000c101108 */
[----:B------:R-:W-:-:S02]  /*7ec0*/  LEA.HI.X.SX32 R9, R20, R23, 0x1, P6 ;  /* 0x0000001714097211 */ /* 0x000fc400030f0eff */
[----:B------:R-:W-:Y:S02]  /*7ed0*/  PRMT R29, R27, 0x7770, RZ ;  /* 0x000077701b1d7816 */ /* 0x000fe400000000ff */
[C---:B------:R-:W-:Y:S01]  /*7ee0*/  ISETP.LT.AND P2, PT, R17.reuse, UR11, !P0 ;  /* 0x0000000b11007c0c */ /* 0x040fe2000c741270 */
[----:B------:R-:W-:Y:S01]  /*7ef0*/  IMAD R17, R17, R25, RZ ;  /* 0x0000001911117224 */ /* 0x000fe200078e02ff */
[C---:B------:R-:W-:Y:S01]  /*7f00*/  IADD3 R2, P6, R3.reuse, R21, RZ ;  /* 0x0000001503027210 */ /* 0x040fe20007fde0ff */
[----:B------:R2:W-:Y:S01]  /*7f10*/  @P3 STG.E.U8 desc[UR8][R8.64], R29 ;  /* 0x0000001d08003986 */ /* 0x0005e2000c101108 */
[C---:B------:R-:W-:Y:S01]  /*7f20*/  ISETP.LT.AND P3, PT, R16.reuse, UR11, !P0 ;  /* 0x0000000b10007c0c */ /* 0x040fe2000c761270 */
[----:B------:R-:W-:Y:S01]  /*7f30*/  IMAD R16, R16, R25, RZ ;  /* 0x0000001910107224 */ /* 0x000fe200078e02ff */
[----:B------:R-:W-:Y:S02]  /*7f40*/  LEA.HI.X.SX32 R3, R3, R23, 0x1, P6 ;  /* 0x0000001703037211 */ /* 0x000fe400030f0eff */
[----:B-1----:R-:W-:-:S02]  /*7f50*/  PRMT R31, R22, 0x7771, RZ ;  /* 0x00007771161f7816 */ /* 0x002fc400000000ff */
[----:B------:R-:W-:-:S03]  /*7f60*/  IADD3 R4, P6, R17, R21, RZ ;  /* 0x0000001511047210 */ /* 0x000fc60007fde0ff */
[----:B------:R-:W-:Y:S01]  /*7f70*/  @P1 STG.E.U8 desc[UR8][R2.64], R31 ;  /* 0x0000001f02001986 */ /* 0x000fe2000c101108 */
[----:B------:R-:W-:Y:S02]  /*7f80*/  LEA.HI.X.SX32 R5, R17, R23, 0x1, P6 ;  /* 0x0000001711057211 */ /* 0x000fe400030f0eff */
[----:B0-----:R-:W-:Y:S02]  /*7f90*/  IADD3 R6, P6, R16, R21, RZ ;  /* 0x0000001510067210 */ /* 0x001fe40007fde0ff */
[----:B------:R-:W-:Y:S02]  /*7fa0*/  PRMT R17, R24, 0x7771, RZ ;  /* 0x0000777118117816 */ /* 0x000fe400000000ff */
[C---:B------:R-:W-:Y:S01]  /*7fb0*/  ISETP.LT.AND P1, PT, R15.reuse, UR11, !P0 ;  /* 0x0000000b0f007c0c */ /* 0x040fe2000c721270 */
[----:B------:R-:W-:Y:S01]  /*7fc0*/  IMAD R15, R15, R25, RZ ;  /* 0x000000190f0f7224 */ /* 0x000fe200078e02ff */
[----:B------:R-:W-:Y:S01]  /*7fd0*/  LEA.HI.X.SX32 R7, R16, R23, 0x1, P6 ;  /* 0x0000001710077211 */ /* 0x000fe200030f0eff */
[----:B------:R-:W-:Y:S01]  /*7fe0*/  IMAD R18, R25, 0x40, R18 ;  /* 0x0000004019127824 */ /* 0x000fe200078e0212 */
[----:B------:R-:W-:Y:S01]  /*7ff0*/  PRMT R19, R26, 0x7771, RZ ;  /* 0x000077711a137816 */ /* 0x000fe200000000ff */
[----:B------:R0:W-:Y:S01]  /*8000*/  @P2 STG.E.U8 desc[UR8][R4.64], R17 ;  /* 0x0000001104002986 */ /* 0x0001e2000c101108 */
[----:B--2---:R-:W-:-:S02]  /*8010*/  IADD3 R8, P6, R15, R21, RZ ;  /* 0x000000150f087210 */ /* 0x004fc40007fde0ff */
[----:B------:R-:W-:Y:S01]  /*8020*/  ISETP.LT.AND P2, PT, R12, UR11, !P0 ;  /* 0x0000000b0c007c0c */ /* 0x000fe2000c741270 */
[----:B------:R1:W-:Y:S01]  /*8030*/  @P3 STG.E.U8 desc[UR8][R6.64], R19 ;  /* 0x0000001306003986 */ /* 0x0003e2000c101108 */
[----:B------:R-:W-:Y:S02]  /*8040*/  ISETP.LT.AND P3, PT, R10, UR11, !P0 ;  /* 0x0000000b0a007c0c */ /* 0x000fe4000c761270 */
[----:B------:R-:W-:Y:S01]  /*8050*/  LEA.HI.X.SX32 R9, R15, R23, 0x1, P6 ;  /* 0x000000170f097211 */ /* 0x000fe200030f0eff */
[----:B0-----:R-:W-:Y:S01]  /*8060*/  IMAD R5, R25, 0x8, R18 ;  /* 0x0000000819057824 */ /* 0x001fe200078e0212 */
[----:B------:R-:W-:Y:S02]  /*8070*/  PRMT R29, R27, 0x7771, RZ ;  /* 0x000077711b1d7816 */ /* 0x000fe400000000ff */
[----:B------:R-:W-:Y:S01]  /*8080*/  IADD3 R2, P6, R18, R21, RZ ;  /* 0x0000001512027210 */ /* 0x000fe20007fde0ff */
[C---:B------:R-:W-:Y:S01]  /*8090*/  IMAD R10, R25.reuse, 0x8, R5 ;  /* 0x00000008190a7824 */ /* 0x040fe200078e0205 */
[----:B------:R-:W-:Y:S01]  /*80a0*/  PRMT R31, R22, 0x7772, RZ ;  /* 0x00007772161f7816 */ /* 0x000fe200000000ff */
[----:B------:R-:W-:Y:S01]  /*80b0*/  @P1 STG.E.U8 desc[UR8][R8.64], R29 ;  /* 0x0000001d08001986 */ /* 0x000fe2000c101108 */
[----:B------:R-:W-:Y:S01]  /*80c0*/  LEA.HI.X.SX32 R3, R18, R23, 0x1, P6 ;  /* 0x0000001712037211 */ /* 0x000fe200030f0eff */
[----:B------:R-:W-:Y:S01]  /*80d0*/  IMAD R12, R25, 0x8, R10 ;  /* 0x00000008190c7824 */ /* 0x000fe200078e020a */
[----:B------:R-:W-:Y:S01]  /*80e0*/  IADD3 R4, P1, R5, R21, RZ ;  /* 0x0000001505047210 */ /* 0x000fe20007f3e0ff */
[----:B------:R-:W-:-:S02]  /*80f0*/  VIADD R0, R0, 0x78 ;  /* 0x0000007800007836 */ /* 0x000fc40000000000 */
[----:B------:R-:W-:Y:S01]  /*8100*/  IMAD R15, R25, 0x8, R12 ;  /* 0x00000008190f7824 */ /* 0x000fe200078e020c */
[----:B------:R-:W-:Y:S01]  /*8110*/  LEA.HI.X.SX32 R5, R5, R23, 0x1, P1 ;  /* 0x0000001705057211 */ /* 0x000fe200008f0eff */
[----:B------:R0:W-:Y:S01]  /*8120*/  @P2 STG.E.U8 desc[UR8][R2.64], R31 ;  /* 0x0000001f02002986 */ /* 0x0001e2000c101108 */
[C---:B------:R-:W-:Y:S01]  /*8130*/  ISETP.LT.AND P1, PT, R0.reuse, UR11, !P0 ;  /* 0x0000000b00007c0c */ /* 0x040fe2000c721270 */
[----:B------:R-:W-:Y:S01]  /*8140*/  IMAD R17, R0, R25, RZ ;  /* 0x0000001900117224 */ /* 0x000fe200078e02ff */
[----:B-1----:R-:W-:Y:S01]  /*8150*/  IADD3 R6, P2, R10, R21, RZ ;  /* 0x000000150a067210 */ /* 0x002fe20007f5e0ff */
[C---:B------:R-:W-:Y:S01]  /*8160*/  IMAD R0, R25.reuse, 0x8, R15 ;  /* 0x0000000819007824 */ /* 0x040fe200078e020f */
[----:B------:R-:W-:Y:S02]  /*8170*/  PRMT R19, R24, 0x7772, RZ ;  /* 0x0000777218137816 */ /* 0x000fe400000000ff */
[----:B------:R-:W-:Y:S01]  /*8180*/  LEA.HI.X.SX32 R7, R10, R23, 0x1, P2 ;  /* 0x000000170a077211 */ /* 0x000fe200010f0eff */
[----:B------:R-:W-:-:S02]  /*8190*/  IMAD R16, R25, 0x8, R0 ;  /* 0x0000000819107824 */ /* 0x000fc400078e0200 */
[----:B------:R1:W-:Y:S01]  /*81a0*/  @P3 STG.E.U8 desc[UR8][R4.64], R19 ;  /* 0x0000001304003986 */ /* 0x0003e2000c101108 */
[CC--:B0-----:R-:W-:Y:S02]  /*81b0*/  IADD3 R2, P2, R15.reuse, R21.reuse, RZ ;  /* 0x000000150f027210 */ /* 0x0c1fe40007f5e0ff */
[----:B------:R-:W-:Y:S02]  /*81c0*/  IADD3 R8, P3, R12, R21, RZ ;  /* 0x000000150c087210 */ /* 0x000fe40007f7e0ff */
[----:B------:R-:W-:Y:S02]  /*81d0*/  LEA.HI.X.SX32 R3, R15, R23, 0x1, P2 ;  /* 0x000000170f037211 */ /* 0x000fe400010f0eff */
[----:B------:R-:W-:Y:S02]  /*81e0*/  IADD3 R10, P2, R16, R21, RZ ;  /* 0x00000015100a7210 */ /* 0x000fe40007f5e0ff */
[----:B------:R-:W-:Y:S02]  /*81f0*/  LEA.HI.X.SX32 R9, R12, R23, 0x1, P3 ;  /* 0x000000170c097211 */ /* 0x000fe400018f0eff */
[----:B-1----:R-:W-:-:S02]  /*8200*/  IADD3 R4, P6, R0, R21, RZ ;  /* 0x0000001500047210 */ /* 0x002fc40007fde0ff */
[----:B------:R-:W-:Y:S02]  /*8210*/  ISETP.LT.AND P3, PT, R11, UR11, !P0 ;  /* 0x0000000b0b007c0c */ /* 0x000fe4000c761270 */
[-C--:B------:R-:W-:Y:S02]  /*8220*/  LEA.HI.X.SX32 R11, R16, R23.reuse, 0x1, P2 ;  /* 0x00000017100b7211 */ /* 0x080fe400010f0eff */
[----:B------:R-:W-:Y:S02]  /*8230*/  LEA.HI.X.SX32 R5, R0, R23, 0x1, P6 ;  /* 0x0000001700057211 */ /* 0x000fe400030f0eff */
[----:B------:R-:W-:Y:S02]  /*8240*/  ISETP.LT.AND P2, PT, R14, UR11, !P0 ;  /* 0x0000000b0e007c0c */ /* 0x000fe4000c741270 */
[----:B------:R-:W-:Y:S02]  /*8250*/  IADD3 R12, P6, R17, R21, RZ ;  /* 0x00000015110c7210 */ /* 0x000fe40007fde0ff */
[----:B------:R-:W-:-:S02]  /*8260*/  ISETP.LT.AND P0, PT, R13, UR11, !P0 ;  /* 0x0000000b0d007c0c */ /* 0x000fc4000c701270 */
[----:B------:R-:W-:Y:S02]  /*8270*/  PRMT R15, R26, 0x7772, RZ ;  /* 0x000077721a0f7816 */ /* 0x000fe400000000ff */
[----:B------:R-:W-:Y:S02]  /*8280*/  LEA.HI.X.SX32 R13, R17, R23, 0x1, P6 ;  /* 0x00000017110d7211 */ /* 0x000fe400030f0eff */
[----:B------:R-:W-:Y:S02]  /*8290*/  PRMT R17, R27, 0x7772, RZ ;  /* 0x000077721b117816 */ /* 0x000fe400000000ff */
[----:B------:R-:W-:Y:S02]  /*82a0*/  PRMT R19, R22, 0x7773, RZ ;  /* 0x0000777316137816 */ /* 0x000fe400000000ff */
[----:B------:R-:W-:Y:S01]  /*82b0*/  PRMT R21, R24, 0x7773, RZ ;  /* 0x0000777318157816 */ /* 0x000fe200000000ff */
[----:B------:R0:W-:Y:S01]  /*82c0*/  @P5 STG.E.U8 desc[UR8][R6.64], R15 ;  /* 0x0000000f06005986 */ /* 0x0001e2000c101108 */
[----:B------:R-:W-:-:S03]  /*82d0*/  PRMT R23, R26, 0x7773, RZ ;  /* 0x000077731a177816 */ /* 0x000fc600000000ff */
[----:B------:R0:W-:Y:S04]  /*82e0*/  @P4 STG.E.U8 desc[UR8][R8.64], R17 ;  /* 0x0000001108004986 */ /* 0x0001e8000c101108 */
[----:B------:R0:W-:Y:S04]  /*82f0*/  @P3 STG.E.U8 desc[UR8][R2.64], R19 ;  /* 0x0000001302003986 */ /* 0x0001e8000c101108 */
[----:B------:R0:W-:Y:S01]  /*8300*/  @P2 STG.E.U8 desc[UR8][R4.64], R21 ;  /* 0x0000001504002986 */ /* 0x0001e2000c101108 */
[----:B------:R-:W-:-:S03]  /*8310*/  PRMT R27, R27, 0x7773, RZ ;  /* 0x000077731b1b7816 */ /* 0x000fc600000000ff */
[----:B------:R0:W-:Y:S01]  /*8320*/  @P0 STG.E.U8 desc[UR8][R10.64], R23 ;  /* 0x000000170a000986 */ /* 0x0001e2000c101108 */
[----:B------:R-:W-:Y:S05]  /*8330*/  @!P1 EXIT ;  /* 0x000000000000994d */ /* 0x000fea0003800000 */
[----:B------:R-:W-:Y:S01]  /*8340*/  STG.E.U8 desc[UR8][R12.64], R27 ;  /* 0x0000001b0c007986 */ /* 0x000fe2000c101108 */
[----:B------:R-:W-:Y:S05]  /*8350*/  EXIT ;  /* 0x000000000000794d */ /* 0x000fea0003800000 */
.L_x_3:
[----:B------:R-:W-:-:S00]  /*8360*/  BRA `(.L_x_3) ;  /* 0xfffffffc00fc7947 */ /* 0x000fc0000383ffff */
[----:B------:R-:W-:-:S00]  /*8370*/  NOP ;  /* 0x0000000000007918 */ /* 0x000fc00000000000 */
        /* <DEDUP_REMOVED lines=8> */
.L_x_4:


//--------------------- .nv.shared.matmul_kernel  --------------------------
	.section	.nv.shared.matmul_kernel,"aw",@nobits
	.sectionflags	@""
	.align	16
	.zero		1024


//--------------------- .nv.shared.reserved.0     --------------------------
	.section	.nv.shared.reserved.0,"aw",@nobits
	.weak		__nv_reservedSMEM_offset_0_alias
	.size		__nv_reservedSMEM_offset_0_alias, 0, 0
	.other		__nv_reservedSMEM_offset_0_alias,@"STO_CUDA_RESERVED_SHARED STV_DEFAULT"
__nv_reservedSMEM_offset_0_alias:
	.zero		0


//--------------------- .nv.constant0.matmul_kernel --------------------------
	.section	.nv.constant0.matmul_kernel,"a",@progbits
	.sectionflags	@""
	.align	4
.nv.constant0.matmul_kernel:
	.zero		608


//--------------------- SYMBOLS --------------------------

	.type		.nv.reservedSmem.offset0,@object
	.size		.nv.reservedSmem.offset0,0x4
